//
// Generated by NVIDIA NVVM Compiler
//
// Compiler Build ID: CL-36424714
// Cuda compilation tools, release 13.0, V13.0.88
// Based on NVVM 20.0.0
//

.version 9.0
.target sm_100
.address_size 64

	// .globl	_Z26kernel_generate_compressedP12ResultPacketmm
.global .align 4 .b8 precalc_xorwow_matrix[102400];
.global .align 4 .b8 precalc_xorwow_offset_matrix[102400];
.global .align 4 .b8 mrg32k3aM1[2304];
.global .align 4 .b8 mrg32k3aM2[2304];
.global .align 4 .b8 mrg32k3aM1SubSeq[2016];
.global .align 4 .b8 mrg32k3aM2SubSeq[2016];
.global .align 4 .b8 mrg32k3aM1Seq[2304];
.global .align 4 .b8 mrg32k3aM2Seq[2304];
.const .align 8 .b8 __cr_lgamma_table[72];
.const .align 8 .b8 d_gx[32] = {172, 187, 220, 249, 126, 102, 190, 121, 7, 11, 135, 206, 149, 98, 160, 85, 217, 40, 206, 45, 219, 252, 155, 2, 152, 23, 248, 22, 91, 129, 242, 89};
.const .align 8 .b8 d_gy[32] = {101, 196, 163, 38, 119, 218, 58, 72, 168, 8, 17, 14, 252, 251, 164, 93, 25, 84, 133, 166, 72, 180, 23, 253, 1, 5, 108, 131, 2, 99, 108, 60};

.visible .entry _Z26kernel_generate_compressedP12ResultPacketmm(
	.param .u64 .ptr .align 1 _Z26kernel_generate_compressedP12ResultPacketmm_param_0,
	.param .u64 _Z26kernel_generate_compressedP12ResultPacketmm_param_1,
	.param .u64 _Z26kernel_generate_compressedP12ResultPacketmm_param_2
)
.maxntid 256
{
	.reg .pred 	%p<23>;
	.reg .b32 	%r<311>;
	.reg .b64 	%rd<75>;

	ld.param.u64 	%rd34, [_Z26kernel_generate_compressedP12ResultPacketmm_param_1];
	ld.param.u64 	%rd35, [_Z26kernel_generate_compressedP12ResultPacketmm_param_2];
	mov.u32 	%r47, %tid.x;
	mov.u32 	%r48, %ctaid.x;
	mov.u32 	%r1, %ntid.x;
	mad.lo.s32 	%r2, %r48, %r1, %r47;
	cvt.u32.u64 	%r3, %rd34;
	{ .reg .b32 tmp; mov.b64 {tmp, %r4}, %rd34; }
	shr.s32 	%r49, %r2, 31;
	cvt.u32.u64 	%r50, %rd35;
	and.b32  	%r5, %r50, 3;
	shr.u64 	%rd36, %rd35, 2;
	cvt.u32.u64 	%r6, %rd36;
	shr.u64 	%rd37, %rd35, 34;
	cvt.u32.u64 	%r51, %rd37;
	mov.b32 	%r52, -766435501;
	mul.hi.u32 	%r53, %r52, %r6;
	mul.lo.s32 	%r7, %r6, -766435501;
	mov.b32 	%r54, -845247145;
	mul.hi.u32 	%r55, %r54, %r2;
	mul.lo.s32 	%r56, %r2, -845247145;
	xor.b32  	%r57, %r55, %r3;
	xor.b32  	%r58, %r57, %r51;
	xor.b32  	%r59, %r53, %r4;
	xor.b32  	%r60, %r59, %r49;
	add.s32 	%r8, %r3, -1640531527;
	add.s32 	%r9, %r4, -1150833019;
	mul.hi.u32 	%r61, %r52, %r58;
	mul.lo.s32 	%r62, %r58, -766435501;
	mul.hi.u32 	%r63, %r54, %r60;
	mul.lo.s32 	%r64, %r60, -845247145;
	xor.b32  	%r65, %r56, %r63;
	xor.b32  	%r66, %r65, %r8;
	xor.b32  	%r67, %r7, %r61;
	xor.b32  	%r68, %r67, %r9;
	add.s32 	%r10, %r3, 1013904242;
	add.s32 	%r11, %r4, 1993301258;
	mul.hi.u32 	%r69, %r52, %r66;
	mul.lo.s32 	%r70, %r66, -766435501;
	mul.hi.u32 	%r71, %r54, %r68;
	mul.lo.s32 	%r72, %r68, -845247145;
	xor.b32  	%r73, %r64, %r71;
	xor.b32  	%r74, %r73, %r10;
	xor.b32  	%r75, %r62, %r69;
	xor.b32  	%r76, %r75, %r11;
	add.s32 	%r12, %r3, -626627285;
	add.s32 	%r13, %r4, 842468239;
	mul.hi.u32 	%r77, %r52, %r74;
	mul.lo.s32 	%r78, %r74, -766435501;
	mul.hi.u32 	%r79, %r54, %r76;
	mul.lo.s32 	%r80, %r76, -845247145;
	xor.b32  	%r81, %r72, %r79;
	xor.b32  	%r82, %r81, %r12;
	xor.b32  	%r83, %r70, %r77;
	xor.b32  	%r84, %r83, %r13;
	add.s32 	%r14, %r3, 2027808484;
	add.s32 	%r15, %r4, -308364780;
	mul.hi.u32 	%r85, %r52, %r82;
	mul.lo.s32 	%r86, %r82, -766435501;
	mul.hi.u32 	%r87, %r54, %r84;
	mul.lo.s32 	%r88, %r84, -845247145;
	xor.b32  	%r89, %r80, %r87;
	xor.b32  	%r90, %r89, %r14;
	xor.b32  	%r91, %r78, %r85;
	xor.b32  	%r92, %r91, %r15;
	add.s32 	%r16, %r3, 387276957;
	add.s32 	%r17, %r4, -1459197799;
	mul.hi.u32 	%r93, %r52, %r90;
	mul.lo.s32 	%r94, %r90, -766435501;
	mul.hi.u32 	%r95, %r54, %r92;
	mul.lo.s32 	%r96, %r92, -845247145;
	xor.b32  	%r97, %r88, %r95;
	xor.b32  	%r98, %r97, %r16;
	xor.b32  	%r99, %r86, %r93;
	xor.b32  	%r100, %r99, %r17;
	add.s32 	%r18, %r3, -1253254570;
	add.s32 	%r19, %r4, 1684936478;
	mul.hi.u32 	%r101, %r52, %r98;
	mul.lo.s32 	%r102, %r98, -766435501;
	mul.hi.u32 	%r103, %r54, %r100;
	mul.lo.s32 	%r104, %r100, -845247145;
	xor.b32  	%r105, %r96, %r103;
	xor.b32  	%r106, %r105, %r18;
	xor.b32  	%r107, %r94, %r101;
	xor.b32  	%r108, %r107, %r19;
	add.s32 	%r20, %r3, 1401181199;
	add.s32 	%r21, %r4, 534103459;
	mul.hi.u32 	%r109, %r52, %r106;
	mul.lo.s32 	%r110, %r106, -766435501;
	mul.hi.u32 	%r111, %r54, %r108;
	mul.lo.s32 	%r112, %r108, -845247145;
	xor.b32  	%r113, %r104, %r111;
	xor.b32  	%r114, %r113, %r20;
	xor.b32  	%r115, %r102, %r109;
	xor.b32  	%r116, %r115, %r21;
	add.s32 	%r117, %r3, -239350328;
	add.s32 	%r118, %r4, -616729560;
	mul.hi.u32 	%r119, %r52, %r114;
	mul.lo.s32 	%r120, %r114, -766435501;
	mul.hi.u32 	%r121, %r54, %r116;
	mul.lo.s32 	%r122, %r116, -845247145;
	xor.b32  	%r123, %r112, %r121;
	xor.b32  	%r124, %r123, %r117;
	xor.b32  	%r125, %r110, %r119;
	xor.b32  	%r126, %r125, %r118;
	add.s32 	%r22, %r3, -1879881855;
	add.s32 	%r23, %r4, -1767562579;
	mul.hi.u32 	%r127, %r52, %r124;
	mul.lo.s32 	%r24, %r124, -766435501;
	mul.hi.u32 	%r128, %r54, %r126;
	mul.lo.s32 	%r303, %r126, -845247145;
	xor.b32  	%r129, %r122, %r128;
	xor.b32  	%r302, %r129, %r22;
	xor.b32  	%r130, %r120, %r127;
	xor.b32  	%r27, %r130, %r23;
	add.s32 	%r131, %r6, 1;
	setp.eq.s32 	%p1, %r131, 0;
	selp.u32 	%r132, 1, 0, %p1;
	add.s32 	%r28, %r132, %r51;
	mul.hi.u32 	%r133, %r52, %r131;
	add.s32 	%r134, %r7, -766435501;
	xor.b32  	%r135, %r57, %r28;
	xor.b32  	%r136, %r133, %r4;
	xor.b32  	%r137, %r136, %r49;
	mul.hi.u32 	%r138, %r52, %r135;
	mul.lo.s32 	%r139, %r135, -766435501;
	mul.hi.u32 	%r140, %r54, %r137;
	mul.lo.s32 	%r141, %r137, -845247145;
	xor.b32  	%r142, %r56, %r140;
	xor.b32  	%r143, %r142, %r8;
	xor.b32  	%r144, %r134, %r138;
	xor.b32  	%r145, %r144, %r9;
	mul.hi.u32 	%r146, %r52, %r143;
	mul.lo.s32 	%r147, %r143, -766435501;
	mul.hi.u32 	%r148, %r54, %r145;
	mul.lo.s32 	%r149, %r145, -845247145;
	xor.b32  	%r150, %r141, %r148;
	xor.b32  	%r151, %r150, %r10;
	xor.b32  	%r152, %r139, %r146;
	xor.b32  	%r153, %r152, %r11;
	mul.hi.u32 	%r154, %r52, %r151;
	mul.lo.s32 	%r155, %r151, -766435501;
	mul.hi.u32 	%r156, %r54, %r153;
	mul.lo.s32 	%r157, %r153, -845247145;
	xor.b32  	%r158, %r149, %r156;
	xor.b32  	%r159, %r158, %r12;
	xor.b32  	%r160, %r147, %r154;
	xor.b32  	%r161, %r160, %r13;
	mul.hi.u32 	%r162, %r52, %r159;
	mul.lo.s32 	%r163, %r159, -766435501;
	mul.hi.u32 	%r164, %r54, %r161;
	mul.lo.s32 	%r165, %r161, -845247145;
	xor.b32  	%r166, %r157, %r164;
	xor.b32  	%r167, %r166, %r14;
	xor.b32  	%r168, %r155, %r162;
	xor.b32  	%r169, %r168, %r15;
	mul.hi.u32 	%r170, %r52, %r167;
	mul.lo.s32 	%r171, %r167, -766435501;
	mul.hi.u32 	%r172, %r54, %r169;
	mul.lo.s32 	%r173, %r169, -845247145;
	xor.b32  	%r174, %r165, %r172;
	xor.b32  	%r175, %r174, %r16;
	xor.b32  	%r176, %r163, %r170;
	xor.b32  	%r177, %r176, %r17;
	mul.hi.u32 	%r178, %r52, %r175;
	mul.lo.s32 	%r179, %r175, -766435501;
	mul.hi.u32 	%r180, %r54, %r177;
	mul.lo.s32 	%r181, %r177, -845247145;
	xor.b32  	%r182, %r173, %r180;
	xor.b32  	%r183, %r182, %r18;
	xor.b32  	%r184, %r171, %r178;
	xor.b32  	%r185, %r184, %r19;
	mul.hi.u32 	%r186, %r52, %r183;
	mul.lo.s32 	%r187, %r183, -766435501;
	mul.hi.u32 	%r188, %r54, %r185;
	mul.lo.s32 	%r189, %r185, -845247145;
	xor.b32  	%r190, %r181, %r188;
	xor.b32  	%r191, %r190, %r20;
	xor.b32  	%r192, %r179, %r186;
	xor.b32  	%r193, %r192, %r21;
	mul.hi.u32 	%r194, %r52, %r191;
	mul.lo.s32 	%r195, %r191, -766435501;
	mul.hi.u32 	%r196, %r54, %r193;
	mul.lo.s32 	%r197, %r193, -845247145;
	xor.b32  	%r198, %r189, %r196;
	xor.b32  	%r29, %r198, %r117;
	xor.b32  	%r199, %r187, %r194;
	xor.b32  	%r200, %r199, %r118;
	mul.hi.u32 	%r201, %r52, %r29;
	mul.hi.u32 	%r202, %r54, %r200;
	mul.lo.s32 	%r307, %r200, -845247145;
	xor.b32  	%r203, %r197, %r202;
	xor.b32  	%r306, %r203, %r22;
	xor.b32  	%r204, %r195, %r201;
	xor.b32  	%r32, %r204, %r23;
	setp.gt.s32 	%p2, %r5, 1;
	@%p2 bra 	$L__BB0_3;
	setp.eq.s32 	%p4, %r5, 0;
	mov.u32 	%r304, %r27;
	mov.u32 	%r305, %r24;
	@%p4 bra 	$L__BB0_5;
	mov.u32 	%r302, %r303;
	mov.u32 	%r303, %r27;
	mov.u32 	%r304, %r24;
	mov.u32 	%r305, %r306;
	bra.uni 	$L__BB0_5;
$L__BB0_3:
	setp.eq.s32 	%p3, %r5, 3;
	mov.u32 	%r302, %r24;
	mov.u32 	%r303, %r306;
	mov.u32 	%r304, %r307;
	mov.u32 	%r305, %r32;
	@%p3 bra 	$L__BB0_5;
	mov.u32 	%r302, %r27;
	mov.u32 	%r303, %r24;
	mov.u32 	%r304, %r306;
	mov.u32 	%r305, %r307;
$L__BB0_5:
	mul.lo.s32 	%r37, %r29, -766435501;
	cvt.u64.u32 	%rd38, %r302;
	shl.b64 	%rd39, %rd38, 32;
	cvt.u64.u32 	%rd40, %r303;
	or.b64  	%rd69, %rd39, %rd40;
	add.s32 	%r205, %r6, 2;
	setp.eq.s32 	%p5, %r205, 0;
	selp.u32 	%r206, 1, 0, %p5;
	add.s32 	%r207, %r28, %r206;
	mov.b32 	%r208, -766435501;
	mul.hi.u32 	%r209, %r208, %r205;
	add.s32 	%r210, %r7, -1532871002;
	xor.b32  	%r211, %r207, %r3;
	mov.b32 	%r212, -845247145;
	mul.hi.u32 	%r213, %r212, %r2;
	xor.b32  	%r214, %r211, %r213;
	xor.b32  	%r215, %r209, %r4;
	shr.s32 	%r216, %r2, 31;
	xor.b32  	%r217, %r215, %r216;
	mul.hi.u32 	%r218, %r208, %r214;
	mul.lo.s32 	%r219, %r214, -766435501;
	mul.hi.u32 	%r220, %r212, %r217;
	mul.lo.s32 	%r221, %r217, -845247145;
	mul.lo.s32 	%r222, %r2, -845247145;
	xor.b32  	%r223, %r222, %r220;
	xor.b32  	%r224, %r223, %r8;
	xor.b32  	%r225, %r210, %r218;
	xor.b32  	%r226, %r225, %r9;
	mul.hi.u32 	%r227, %r208, %r224;
	mul.lo.s32 	%r228, %r224, -766435501;
	mul.hi.u32 	%r229, %r212, %r226;
	mul.lo.s32 	%r230, %r226, -845247145;
	xor.b32  	%r231, %r221, %r229;
	xor.b32  	%r232, %r231, %r10;
	xor.b32  	%r233, %r219, %r227;
	xor.b32  	%r234, %r233, %r11;
	mul.hi.u32 	%r235, %r208, %r232;
	mul.lo.s32 	%r236, %r232, -766435501;
	mul.hi.u32 	%r237, %r212, %r234;
	mul.lo.s32 	%r238, %r234, -845247145;
	xor.b32  	%r239, %r230, %r237;
	xor.b32  	%r240, %r239, %r12;
	xor.b32  	%r241, %r228, %r235;
	xor.b32  	%r242, %r241, %r13;
	mul.hi.u32 	%r243, %r208, %r240;
	mul.lo.s32 	%r244, %r240, -766435501;
	mul.hi.u32 	%r245, %r212, %r242;
	mul.lo.s32 	%r246, %r242, -845247145;
	xor.b32  	%r247, %r238, %r245;
	xor.b32  	%r248, %r247, %r14;
	xor.b32  	%r249, %r236, %r243;
	xor.b32  	%r250, %r249, %r15;
	mul.hi.u32 	%r251, %r208, %r248;
	mul.lo.s32 	%r252, %r248, -766435501;
	mul.hi.u32 	%r253, %r212, %r250;
	mul.lo.s32 	%r254, %r250, -845247145;
	xor.b32  	%r255, %r246, %r253;
	xor.b32  	%r256, %r255, %r16;
	xor.b32  	%r257, %r244, %r251;
	xor.b32  	%r258, %r257, %r17;
	mul.hi.u32 	%r259, %r208, %r256;
	mul.lo.s32 	%r260, %r256, -766435501;
	mul.hi.u32 	%r261, %r212, %r258;
	mul.lo.s32 	%r262, %r258, -845247145;
	xor.b32  	%r263, %r254, %r261;
	xor.b32  	%r264, %r263, %r18;
	xor.b32  	%r265, %r252, %r259;
	xor.b32  	%r266, %r265, %r19;
	mul.hi.u32 	%r267, %r208, %r264;
	mul.lo.s32 	%r268, %r264, -766435501;
	mul.hi.u32 	%r269, %r212, %r266;
	mul.lo.s32 	%r270, %r266, -845247145;
	xor.b32  	%r271, %r262, %r269;
	xor.b32  	%r272, %r271, %r20;
	xor.b32  	%r273, %r260, %r267;
	xor.b32  	%r274, %r273, %r21;
	mul.hi.u32 	%r275, %r208, %r272;
	mul.lo.s32 	%r276, %r272, -766435501;
	mul.hi.u32 	%r277, %r212, %r274;
	mul.lo.s32 	%r278, %r274, -845247145;
	xor.b32  	%r279, %r270, %r277;
	add.s32 	%r280, %r3, -239350328;
	xor.b32  	%r281, %r279, %r280;
	xor.b32  	%r282, %r268, %r275;
	add.s32 	%r283, %r4, -616729560;
	xor.b32  	%r284, %r282, %r283;
	mul.hi.u32 	%r285, %r208, %r281;
	mul.hi.u32 	%r286, %r212, %r284;
	mul.lo.s32 	%r38, %r284, -845247145;
	xor.b32  	%r287, %r278, %r286;
	xor.b32  	%r39, %r287, %r22;
	xor.b32  	%r288, %r276, %r285;
	xor.b32  	%r309, %r288, %r23;
	@%p2 bra 	$L__BB0_8;
	setp.eq.s32 	%p8, %r5, 0;
	mov.u32 	%r308, %r32;
	mov.u32 	%r309, %r37;
	@%p8 bra 	$L__BB0_10;
	mov.u32 	%r306, %r307;
	mov.u32 	%r307, %r32;
	mov.u32 	%r308, %r37;
	mov.u32 	%r309, %r39;
	bra.uni 	$L__BB0_10;
$L__BB0_8:
	setp.eq.s32 	%p7, %r5, 3;
	mov.u32 	%r306, %r37;
	mov.u32 	%r307, %r39;
	mov.u32 	%r308, %r38;
	@%p7 bra 	$L__BB0_10;
	mov.u32 	%r306, %r32;
	mov.u32 	%r307, %r37;
	mov.u32 	%r308, %r39;
	mov.u32 	%r309, %r38;
$L__BB0_10:
	ld.param.u64 	%rd64, [_Z26kernel_generate_compressedP12ResultPacketmm_param_0];
	cvt.u64.u32 	%rd41, %r305;
	cvt.u64.u32 	%rd42, %r304;
	shl.b64 	%rd43, %rd42, 32;
	or.b64  	%rd68, %rd43, %rd41;
	cvt.u64.u32 	%rd44, %r306;
	shl.b64 	%rd45, %rd44, 32;
	cvt.u64.u32 	%rd46, %r307;
	or.b64  	%rd67, %rd45, %rd46;
	cvt.u64.u32 	%rd47, %r308;
	shl.b64 	%rd48, %rd47, 32;
	cvt.u64.u32 	%rd49, %r309;
	or.b64  	%rd66, %rd48, %rd49;
	xor.b64  	%rd74, %rd69, 3735928559;
	mov.u32 	%r290, %nctaid.x;
	mul.lo.s32 	%r291, %r290, %r1;
	ld.const.u64 	%rd6, [d_gx];
	ld.const.u64 	%rd7, [d_gx+8];
	ld.const.u64 	%rd8, [d_gx+16];
	ld.const.u64 	%rd9, [d_gx+24];
	ld.const.u64 	%rd10, [d_gy];
	mul.wide.s32 	%rd50, %r2, 72;
	cvta.to.global.u64 	%rd51, %rd64;
	add.s64 	%rd52, %rd50, %rd51;
	add.s64 	%rd65, %rd52, 32;
	mul.wide.s32 	%rd12, %r291, 72;
	mov.b32 	%r310, 0;
	mov.u64 	%rd70, %rd66;
	mov.u64 	%rd71, %rd67;
	mov.u64 	%rd72, %rd68;
	mov.u64 	%rd73, %rd69;
$L__BB0_11:
	st.global.u64 	[%rd65+-32], %rd69;
	st.global.u64 	[%rd65+-24], %rd68;
	st.global.u64 	[%rd65+-16], %rd67;
	st.global.u64 	[%rd65+-8], %rd66;
	st.global.u64 	[%rd65], %rd73;
	st.global.u64 	[%rd65+8], %rd72;
	st.global.u64 	[%rd65+16], %rd71;
	st.global.u64 	[%rd65+24], %rd70;
	and.b64  	%rd53, %rd74, 1;
	setp.eq.b64 	%p9, %rd53, 1;
	selp.b32 	%r292, 3, 2, %p9;
	st.global.u32 	[%rd65+32], %r292;
	add.s64 	%rd23, %rd73, %rd6;
	setp.ge.u64 	%p10, %rd23, %rd73;
	setp.lt.u64 	%p11, %rd23, %rd73;
	selp.u64 	%rd54, 1, 0, %p11;
	add.s64 	%rd55, %rd72, %rd54;
	add.s64 	%rd24, %rd55, %rd7;
	setp.lt.u64 	%p12, %rd24, %rd72;
	setp.eq.s64 	%p13, %rd24, %rd72;
	selp.u32 	%r293, -1, 0, %p13;
	selp.u32 	%r294, -1, 0, %p12;
	selp.b32 	%r295, %r294, %r293, %p10;
	and.b32  	%r297, %r295, 1;
	setp.eq.b32 	%p14, %r297, 1;
	or.pred  	%p15, %p12, %p14;
	selp.u64 	%rd56, 1, 0, %p15;
	add.s64 	%rd57, %rd71, %rd56;
	add.s64 	%rd25, %rd57, %rd8;
	setp.ge.u64 	%p16, %rd25, %rd71;
	setp.lt.u64 	%p17, %rd25, %rd71;
	setp.eq.s64 	%p18, %rd25, %rd71;
	selp.u32 	%r298, -1, 0, %p17;
	selp.u32 	%r299, -1, 0, %p18;
	selp.b32 	%r300, %r299, %r298, %p15;
	selp.b32 	%r301, %r300, %r298, %p16;
	cvt.u64.u32 	%rd58, %r301;
	and.b64  	%rd59, %rd58, 1;
	add.s64 	%rd60, %rd70, %rd59;
	add.s64 	%rd70, %rd60, %rd9;
	add.s64 	%rd74, %rd74, %rd10;
	add.s64 	%rd69, %rd69, 1;
	setp.eq.s64 	%p19, %rd69, 0;
	selp.u64 	%rd61, 1, 0, %p19;
	add.s64 	%rd29, %rd68, %rd61;
	setp.lt.u64 	%p20, %rd29, %rd68;
	selp.u64 	%rd62, 1, 0, %p20;
	add.s64 	%rd30, %rd67, %rd62;
	setp.lt.u64 	%p21, %rd30, %rd67;
	selp.u64 	%rd63, 1, 0, %p21;
	add.s64 	%rd66, %rd66, %rd63;
	add.s32 	%r310, %r310, 1;
	add.s64 	%rd65, %rd65, %rd12;
	setp.ne.s32 	%p22, %r310, 4;
	mov.u64 	%rd67, %rd30;
	mov.u64 	%rd68, %rd29;
	mov.u64 	%rd71, %rd25;
	mov.u64 	%rd72, %rd24;
	mov.u64 	%rd73, %rd23;
	@%p22 bra 	$L__BB0_11;
	ret;

}


// ===== COMPILED SASS (sm_100) =====

	.target	sm_100

	.elftype	@"ET_EXEC"


//--------------------- .note.nv.tkinfo           --------------------------
	.section	.note.nv.tkinfo,"",@"SHT_NOTE"
	.sectionflags	@"SHF_NOTE_NV_TKINFO"
	.tkinfo
        /*0018*/ 	.word	0x00000002
        /*0030*/ 	.string	""
        /*0030*/ 	.string	"ptxas"
        /*0030*/ 	.string	"Cuda compilation tools, release 13.0, V13.0.88"
        /*0030*/ 	.string	"Build cuda_13.0.r13.0/compiler.36424714_0"
        /*0030*/ 	.string	"-arch sm_100 -m 64 "



//--------------------- .note.nv.cuinfo           --------------------------
	.section	.note.nv.cuinfo,"",@"SHT_NOTE"
	.sectionflags	@"SHF_NOTE_NV_CUINFO"
        /*0018*/ 	.short	0x0002
        /*001a*/ 	.short	0x0064
        /*001c*/ 	.short	0x0082
	.zero		2


//--------------------- .nv.info                  --------------------------
	.section	.nv.info,"",@"SHT_CUDA_INFO"
	.align	4


	//----- nvinfo : EIATTR_REGCOUNT
	.align		4
        /*0000*/ 	.byte	0x04, 0x2f
        /*0002*/ 	.short	(.L_12 - .L_11)
	.align		4
.L_11:
        /*0004*/ 	.word	index@(_Z26kernel_generate_compressedP12ResultPacketmm)
        /*0008*/ 	.word	0x00000020


	//----- nvinfo : EIATTR_FRAME_SIZE
	.align		4
.L_12:
        /*000c*/ 	.byte	0x04, 0x11
        /*000e*/ 	.short	(.L_14 - .L_13)
	.align		4
.L_13:
        /*0010*/ 	.word	index@(_Z26kernel_generate_compressedP12ResultPacketmm)
        /*0014*/ 	.word	0x00000000


	//----- nvinfo : EIATTR_MIN_STACK_SIZE
	.align		4
.L_14:
        /*0018*/ 	.byte	0x04, 0x12
        /*001a*/ 	.short	(.L_16 - .L_15)
	.align		4
.L_15:
        /*001c*/ 	.word	index@(_Z26kernel_generate_compressedP12ResultPacketmm)
        /*0020*/ 	.word	0x00000000
.L_16:


//--------------------- .nv.compat                --------------------------
	.section	.nv.compat,"",@"SHT_CUDA_COMPAT_INFO"
	.align	4
        /*0000*/ 	.byte	0x02, 0x09, 0x00, 0x00, 0x02, 0x02, 0x01, 0x00, 0x02, 0x05, 0x05, 0x00, 0x03, 0x07, 0x01, 0x01
        /*0010*/ 	.byte	0x02, 0x03, 0x00, 0x00, 0x02, 0x06, 0x01, 0x00, 0x04, 0x0b, 0x08, 0x00, 0x09, 0x00, 0x00, 0x00
        /*0020*/ 	.byte	0x00, 0x00, 0x00, 0x00


//--------------------- .nv.info._Z26kernel_generate_compressedP12ResultPacketmm --------------------------
	.section	.nv.info._Z26kernel_generate_compressedP12ResultPacketmm,"",@"SHT_CUDA_INFO"
	.sectionflags	@""
	.align	4


	//----- nvinfo : EIATTR_CUDA_API_VERSION
	.align		4
        /*0000*/ 	.byte	0x04, 0x37
        /*0002*/ 	.short	(.L_18 - .L_17)
.L_17:
        /*0004*/ 	.word	0x00000082


	//----- nvinfo : EIATTR_KPARAM_INFO
	.align		4
.L_18:
        /*0008*/ 	.byte	0x04, 0x17
        /*000a*/ 	.short	(.L_20 - .L_19)
.L_19:
        /*000c*/ 	.word	0x00000000
        /*0010*/ 	.short	0x0002
        /*0012*/ 	.short	0x0010
        /*0014*/ 	.byte	0x00, 0xf0, 0x21, 0x00


	//----- nvinfo : EIATTR_KPARAM_INFO
	.align		4
.L_20:
        /*0018*/ 	.byte	0x04, 0x17
        /*001a*/ 	.short	(.L_22 - .L_21)
.L_21:
        /*001c*/ 	.word	0x00000000
        /*0020*/ 	.short	0x0001
        /*0022*/ 	.short	0x0008
        /*0024*/ 	.byte	0x00, 0xf0, 0x21, 0x00


	//----- nvinfo : EIATTR_KPARAM_INFO
	.align		4
.L_22:
        /*0028*/ 	.byte	0x04, 0x17
        /*002a*/ 	.short	(.L_24 - .L_23)
.L_23:
        /*002c*/ 	.word	0x00000000
        /*0030*/ 	.short	0x0000
        /*0032*/ 	.short	0x0000
        /*0034*/ 	.byte	0x00, 0xf5, 0x21, 0x00


	//----- nvinfo : EIATTR_SPARSE_MMA_MASK
	.align		4
.L_24:
        /*0038*/ 	.byte	0x03, 0x50
        /*003a*/ 	.short	0x0000


	//----- nvinfo : EIATTR_MAXREG_COUNT
	.align		4
        /*003c*/ 	.byte	0x03, 0x1b
        /*003e*/ 	.short	0x00ff


	//----- nvinfo : EIATTR_MERCURY_ISA_VERSION
	.align		4
        /*0040*/ 	.byte	0x03, 0x5f
        /*0042*/ 	.short	0x0101


	//----- nvinfo : EIATTR_VRC_CTA_INIT_COUNT
	.align		4
        /*0044*/ 	.byte	0x02, 0x4a
	.zero		1
	.zero		1


	//----- nvinfo : EIATTR_EXIT_INSTR_OFFSETS
	.align		4
        /*0048*/ 	.byte	0x04, 0x1c
        /*004a*/ 	.short	(.L_26 - .L_25)


	//   ....[0]....
.L_25:
        /*004c*/ 	.word	0x00001a40


	//----- nvinfo : EIATTR_MAX_THREADS
	.align		4
.L_26:
        /*0050*/ 	.byte	0x04, 0x05
        /*0052*/ 	.short	(.L_28 - .L_27)
.L_27:
        /*0054*/ 	.word	0x00000100
        /*0058*/ 	.word	0x00000001
        /*005c*/ 	.word	0x00000001


	//----- nvinfo : EIATTR_CBANK_PARAM_SIZE
	.align		4
.L_28:
        /*0060*/ 	.byte	0x03, 0x19
        /*0062*/ 	.short	0x0018


	//----- nvinfo : EIATTR_PARAM_CBANK
	.align		4
        /*0064*/ 	.byte	0x04, 0x0a
        /*0066*/ 	.short	(.L_30 - .L_29)
	.align		4
.L_29:
        /*0068*/ 	.word	index@(.nv.constant0._Z26kernel_generate_compressedP12ResultPacketmm)
        /*006c*/ 	.short	0x0380
        /*006e*/ 	.short	0x0018


	//----- nvinfo : EIATTR_SW_WAR
	.align		4
.L_30:
        /*0070*/ 	.byte	0x04, 0x36
        /*0072*/ 	.short	(.L_32 - .L_31)
.L_31:
        /*0074*/ 	.word	0x00000008
.L_32:


//--------------------- .nv.callgraph             --------------------------
	.section	.nv.callgraph,"",@"SHT_CUDA_CALLGRAPH"
	.align	4
	.sectionentsize	8
	.align		4
        /*0000*/ 	.word	0x00000000
	.align		4
        /*0004*/ 	.word	0xffffffff
	.align		4
        /*0008*/ 	.word	0x00000000
	.align		4
        /*000c*/ 	.word	0xfffffffe
	.align		4
        /*0010*/ 	.word	0x00000000
	.align		4
        /*0014*/ 	.word	0xfffffffd
	.align		4
        /*0018*/ 	.word	0x00000000
	.align		4
        /*001c*/ 	.word	0xfffffffc


//--------------------- .nv.constant4             --------------------------
	.section	.nv.constant4,"a",@progbits
	.align	8
	.align		8
.nv.constant4:
        /*0000*/ 	.dword	precalc_xorwow_matrix
	.align		8
        /*0008*/ 	.dword	precalc_xorwow_offset_matrix
	.align		8
        /*0010*/ 	.dword	mrg32k3aM1
	.align		8
        /*0018*/ 	.dword	mrg32k3aM2
	.align		8
        /*0020*/ 	.dword	mrg32k3aM1SubSeq
	.align		8
        /*0028*/ 	.dword	mrg32k3aM2SubSeq
	.align		8
        /*0030*/ 	.dword	mrg32k3aM1Seq
	.align		8
        /*0038*/ 	.dword	mrg32k3aM2Seq


//--------------------- .nv.constant3             --------------------------
	.section	.nv.constant3,"a",@progbits
	.align	8
.nv.constant3:
	.type		__cr_lgamma_table,@object
	.size		__cr_lgamma_table,(d_gx - __cr_lgamma_table)
__cr_lgamma_table:
        /*0000*/ 	.byte	0x00, 0x00, 0x00, 0x00, 0x00, 0x00, 0x00, 0x00, 0x00, 0x00, 0x00, 0x00, 0x00, 0x00, 0x00, 0x00
        /*0010*/ 	.byte	0xef, 0x39, 0xfa, 0xfe, 0x42, 0x2e, 0xe6, 0x3f, 0x02, 0x20, 0x2a, 0xfa, 0x0b, 0xab, 0xfc, 0x3f
        /*0020*/ 	.byte	0xf9, 0x2c, 0x92, 0x7c, 0xa7, 0x6c, 0x09, 0x40, 0xc9, 0x79, 0x44, 0x3c, 0x64, 0x26, 0x13, 0x40
        /*0030*/ 	.byte	0xca, 0x01, 0xcf, 0x3a, 0x27, 0x51, 0x1a, 0x40, 0x30, 0xcc, 0x2d, 0xf3, 0xe1, 0x0c, 0x21, 0x40
        /*0040*/ 	.byte	0x0d, 0xb7, 0xfc, 0x82, 0x8e, 0x35, 0x25, 0x40
	.type		d_gx,@object
	.size		d_gx,(d_gy - d_gx)
d_gx:
        /*0048*/ 	.byte	0xac, 0xbb, 0xdc, 0xf9, 0x7e, 0x66, 0xbe, 0x79, 0x07, 0x0b, 0x87, 0xce, 0x95, 0x62, 0xa0, 0x55
        /*0058*/ 	.byte	0xd9, 0x28, 0xce, 0x2d, 0xdb, 0xfc, 0x9b, 0x02, 0x98, 0x17, 0xf8, 0x16, 0x5b, 0x81, 0xf2, 0x59
	.type		d_gy,@object
	.size		d_gy,(.L_10 - d_gy)
d_gy:
        /*0068*/ 	.byte	0x65, 0xc4, 0xa3, 0x26, 0x77, 0xda, 0x3a, 0x48, 0xa8, 0x08, 0x11, 0x0e, 0xfc, 0xfb, 0xa4, 0x5d
        /*0078*/ 	.byte	0x19, 0x54, 0x85, 0xa6, 0x48, 0xb4, 0x17, 0xfd, 0x01, 0x05, 0x6c, 0x83, 0x02, 0x63, 0x6c, 0x3c
.L_10:


//--------------------- .text._Z26kernel_generate_compressedP12ResultPacketmm --------------------------
	.section	.text._Z26kernel_generate_compressedP12ResultPacketmm,"ax",@progbits
	.align	128
        .global         _Z26kernel_generate_compressedP12ResultPacketmm
        .type           _Z26kernel_generate_compressedP12ResultPacketmm,@function
        .size           _Z26kernel_generate_compressedP12ResultPacketmm,(.L_x_5 - _Z26kernel_generate_compressedP12ResultPacketmm)
        .other          _Z26kernel_generate_compressedP12ResultPacketmm,@"STO_CUDA_ENTRY STV_DEFAULT"
_Z26kernel_generate_compressedP12ResultPacketmm:
.text._Z26kernel_generate_compressedP12ResultPacketmm:
[----:B------:R-:W-:Y:S08]  /*0000*/  LDC R1, c[0x0][0x37c] ;  /* 0x0000df00ff017b82 */ /* 0x000ff00000000800 */
[----:B------:R-:W0:Y:S01]  /*0010*/  LDC.64 R10, c[0x0][0x390] ;  /* 0x0000e400ff0a7b82 */ /* 0x000e220000000a00 */
[----:B------:R-:W1:Y:S01]  /*0020*/  S2R R9, SR_TID.X ;  /* 0x0000000000097919 */ /* 0x000e620000002100 */
[----:B------:R-:W2:Y:S06]  /*0030*/  LDCU.64 UR22, c[0x0][0x388] ;  /* 0x00007100ff1677ac */ /* 0x000eac0008000a00 */
[----:B------:R-:W1:Y:S08]  /*0040*/  S2UR UR4, SR_CTAID.X ;  /* 0x00000000000479c3 */ /* 0x000e700000002500 */
[----:B------:R-:W1:Y:S01]  /*0050*/  LDC R0, c[0x0][0x360] ;  /* 0x0000d800ff007b82 */ /* 0x000e620000000800 */
[----:B--2---:R-:W-:-:S02]  /*0060*/  UIADD3 UR5, UPT, UPT, UR23, -0x4498517b, URZ ;  /* 0xbb67ae8517057890 */ /* 0x004fc4000fffe0ff */
[----:B------:R-:W-:Y:S01]  /*0070*/  UIADD3 UR7, UPT, UPT, UR23, 0x76cf5d0a, URZ ;  /* 0x76cf5d0a17077890 */ /* 0x000fe2000fffe0ff */
[--C-:B0-----:R-:W-:Y:S01]  /*0080*/  SHF.R.U64 R8, R10, 0x2, R11.reuse ;  /* 0x000000020a087819 */ /* 0x101fe2000000120b */
[----:B------:R-:W-:Y:S01]  /*0090*/  UIADD3 UR6, UPT, UPT, UR22, 0x3c6ef372, URZ ;  /* 0x3c6ef37216067890 */ /* 0x000fe2000fffe0ff */
[----:B------:R-:W-:Y:S01]  /*00a0*/  SHF.R.U32.HI R11, RZ, 0x2, R11 ;  /* 0x00000002ff0b7819 */ /* 0x000fe2000001160b */
[----:B------:R-:W-:Y:S02]  /*00b0*/  UIADD3 UR8, UPT, UPT, UR22, -0x255992d5, URZ ;  /* 0xdaa66d2b16087890 */ /* 0x000fe4000fffe0ff */
[C---:B------:R-:W-:Y:S01]  /*00c0*/  VIADD R2, R8.reuse, 0x1 ;  /* 0x0000000108027836 */ /* 0x040fe20000000000 */
[----:B------:R-:W-:Y:S01]  /*00d0*/  UIADD3 UR9, UPT, UPT, UR23, 0x32370b8f, URZ ;  /* 0x32370b8f17097890 */ /* 0x000fe2000fffe0ff */
[----:B------:R-:W-:Y:S01]  /*00e0*/  VIADD R14, R11, 0x1 ;  /* 0x000000010b0e7836 */ /* 0x000fe20000000000 */
[----:B------:R-:W-:Y:S01]  /*00f0*/  UIADD3 UR11, UPT, UPT, UR23, -0x126145ec, URZ ;  /* 0xed9eba14170b7890 */ /* 0x000fe2000fffe0ff */
[----:B------:R-:W-:Y:S01]  /*0100*/  IMAD.WIDE.U32 R12, R8, -0x2daee0ad, RZ ;  /* 0xd2511f53080c7825 */ /* 0x000fe200078e00ff */
[----:B------:R-:W-:Y:S01]  /*0110*/  ISETP.NE.AND P0, PT, R2, RZ, PT ;  /* 0x000000ff0200720c */ /* 0x000fe20003f05270 */
[----:B------:R-:W-:-:S02]  /*0120*/  UIADD3 UR10, UPT, UPT, UR22, 0x78dde6e4, URZ ;  /* 0x78dde6e4160a7890 */ /* 0x000fc4000fffe0ff */
[----:B------:R-:W-:Y:S01]  /*0130*/  IMAD.HI.U32 R2, R2, -0x2daee0ad, RZ ;  /* 0xd2511f5302027827 */ /* 0x000fe200078e00ff */
[----:B------:R-:W-:Y:S02]  /*0140*/  UIADD3 UR12, UPT, UPT, UR22, 0x1715609d, URZ ;  /* 0x1715609d160c7890 */ /* 0x000fe4000fffe0ff */
[----:B------:R-:W-:Y:S01]  /*0150*/  UIADD3 UR13, UPT, UPT, UR23, -0x56f99767, URZ ;  /* 0xa9066899170d7890 */ /* 0x000fe2000fffe0ff */
[----:B-1----:R-:W-:Y:S01]  /*0160*/  IMAD R9, R0, UR4, R9 ;  /* 0x0000000400097c24 */ /* 0x002fe2000f8e0209 */
[----:B------:R-:W-:Y:S01]  /*0170*/  UIADD3 UR4, UPT, UPT, UR22, -0x61c88647, URZ ;  /* 0x9e3779b916047890 */ /* 0x000fe2000fffe0ff */
[----:B------:R-:W-:Y:S01]  /*0180*/  VIADD R3, R12, 0xd2511f53 ;  /* 0xd2511f530c037836 */ /* 0x000fe20000000000 */
[----:B------:R-:W-:Y:S01]  /*0190*/  UIADD3 UR15, UPT, UPT, UR23, 0x646e171e, URZ ;  /* 0x646e171e170f7890 */ /* 0x000fe2000fffe0ff */
[----:B------:R-:W-:Y:S01]  /*01a0*/  IMAD.WIDE.U32 R24, R9, -0x326172a9, RZ ;  /* 0xcd9e8d5709187825 */ /* 0x000fe200078e00ff */
[----:B------:R-:W-:Y:S01]  /*01b0*/  SHF.R.S32.HI R15, RZ, 0x1f, R9 ;  /* 0x0000001fff0f7819 */ /* 0x000fe20000011409 */
[----:B------:R-:W-:-:S02]  /*01c0*/  UIADD3 UR14, UPT, UPT, UR22, -0x4ab325aa, URZ ;  /* 0xb54cda56160e7890 */ /* 0x000fc4000fffe0ff */
[----:B------:R-:W-:Y:S01]  /*01d0*/  @P0 IMAD.MOV R14, RZ, RZ, R11 ;  /* 0x000000ffff0e0224 */ /* 0x000fe200078e020b */
[----:B------:R-:W-:Y:S01]  /*01e0*/  LOP3.LUT R2, R15, UR23, R2, 0x96, !PT ;  /* 0x000000170f027c12 */ /* 0x000fe2000f8e9602 */
[----:B------:R-:W-:Y:S02]  /*01f0*/  UIADD3 UR16, UPT, UPT, UR22, 0x5384540f, URZ ;  /* 0x5384540f16107890 */ /* 0x000fe4000fffe0ff */
[--C-:B------:R-:W-:Y:S01]  /*0200*/  LOP3.LUT R22, R11, UR22, R25.reuse, 0x96, !PT ;  /* 0x000000160b167c12 */ /* 0x100fe2000f8e9619 */
[----:B------:R-:W-:Y:S01]  /*0210*/  UIADD3 UR17, UPT, UPT, UR23, 0x1fd5c5a3, URZ ;  /* 0x1fd5c5a317117890 */ /* 0x000fe2000fffe0ff */
[----:B------:R-:W-:Y:S01]  /*0220*/  LOP3.LUT R16, R14, UR22, R25, 0x96, !PT ;  /* 0x000000160e107c12 */ /* 0x000fe2000f8e9619 */
[----:B------:R-:W-:Y:S01]  /*0230*/  IMAD.WIDE.U32 R6, R2, -0x326172a9, RZ ;  /* 0xcd9e8d5702067825 */ /* 0x000fe200078e00ff */
[----:B------:R-:W-:Y:S01]  /*0240*/  LOP3.LUT R18, R15, UR23, R13, 0x96, !PT ;  /* 0x000000170f127c12 */ /* 0x000fe2000f8e960d */
[----:B------:R-:W-:Y:S02]  /*0250*/  UIADD3 UR19, UPT, UPT, UR23, -0x24c28bd8, URZ ;  /* 0xdb3d742817137890 */ /* 0x000fe4000fffe0ff */
[----:B------:R-:W-:Y:S01]  /*0260*/  IMAD.WIDE.U32 R16, R16, -0x2daee0ad, RZ ;  /* 0xd2511f5310107825 */ /* 0x000fe200078e00ff */
[----:B------:R-:W-:Y:S01]  /*0270*/  LOP3.LUT R2, R24, UR4, R7, 0x96, !PT ;  /* 0x0000000418027c12 */ /* 0x000fe2000f8e9607 */
[----:B------:R-:W-:-:S02]  /*0280*/  UIADD3 UR18, UPT, UPT, UR22, -0xe443238, URZ ;  /* 0xf1bbcdc816127890 */ /* 0x000fc4000fffe0ff */
[----:B------:R-:W-:Y:S01]  /*0290*/  IMAD.WIDE.U32 R22, R22, -0x2daee0ad, RZ ;  /* 0xd2511f5316167825 */ /* 0x000fe200078e00ff */
[----:B------:R-:W-:Y:S01]  /*02a0*/  LOP3.LUT R4, R3, UR5, R17, 0x96, !PT ;  /* 0x0000000503047c12 */ /* 0x000fe2000f8e9611 */
[----:B------:R-:W-:Y:S02]  /*02b0*/  UIADD3 UR20, UPT, UPT, UR22, -0x700cb87f, URZ ;  /* 0x8ff3478116147890 */ /* 0x000fe4000fffe0ff */
[----:B------:R-:W-:Y:S01]  /*02c0*/  IMAD.WIDE.U32 R2, R2, -0x2daee0ad, RZ ;  /* 0xd2511f5302027825 */ /* 0x000fe200078e00ff */
[----:B------:R-:W-:Y:S01]  /*02d0*/  LOP3.LUT R20, R12, UR5, R23, 0x96, !PT ;  /* 0x000000050c147c12 */ /* 0x000fe2000f8e9617 */
[----:B------:R-:W-:Y:S02]  /*02e0*/  UIADD3 UR21, UPT, UPT, UR23, -0x695add53, URZ ;  /* 0x96a522ad17157890 */ /* 0x000fe4000fffe0ff */
[----:B------:R-:W-:Y:S01]  /*02f0*/  IMAD.WIDE.U32 R4, R4, -0x326172a9, RZ ;  /* 0xcd9e8d5704047825 */ /* 0x000fe200078e00ff */
[----:B------:R-:W-:-:S03]  /*0300*/  LOP3.LUT R7, R16, UR7, R3, 0x96, !PT ;  /* 0x0000000710077c12 */ /* 0x000fc6000f8e9603 */
        /* <DEDUP_REMOVED lines=47> */
[----:B------:R-:W-:Y:S02]  /*0600*/  LOP3.LUT R16, R16, UR19, R5, 0x96, !PT ;  /* 0x0000001310107c12 */ /* 0x000fe4000f8e9605 */
[----:B------:R-:W-:Y:S01]  /*0610*/  LOP3.LUT R5, R10, 0x3, RZ, 0xc0, !PT ;  /* 0x000000030a057812 */ /* 0x000fe200078ec0ff */
[----:B------:R-:W-:Y:S01]  /*0620*/  IMAD.WIDE.U32 R2, R3, -0x326172a9, RZ ;  /* 0xcd9e8d5703027825 */ /* 0x000fe200078e00ff */
[----:B------:R-:W-:Y:S02]  /*0630*/  LOP3.LUT R21, R24, UR16, R21, 0x96, !PT ;  /* 0x0000001018157c12 */ /* 0x000fe4000f8e9615 */
[----:B------:R-:W-:Y:S01]  /*0640*/  ISETP.GT.AND P1, PT, R5, 0x1, PT ;  /* 0x000000010500780c */ /* 0x000fe20003f24270 */
        /* <DEDUP_REMOVED lines=8> */
[----:B------:R-:W-:Y:S01]  /*06d0*/  IMAD.HI.U32 R23, R6, -0x2daee0ad, RZ ;  /* 0xd2511f5306177827 */ /* 0x000fe200078e00ff */
[----:B------:R-:W-:-:S03]  /*06e0*/  LOP3.LUT R19, R18, UR20, R17, 0x96, !PT ;  /* 0x0000001412137c12 */ /* 0x000fc6000f8e9611 */
[----:B------:R-:W-:Y:S01]  /*06f0*/  IMAD.MOV.U32 R7, RZ, RZ, R16 ;  /* 0x000000ffff077224 */ /* 0x000fe200078e0010 */
[----:B------:R-:W-:Y:S01]  /*0700*/  LOP3.LUT R4, R4, UR21, R23, 0x96, !PT ;  /* 0x0000001504047c12 */ /* 0x000fe2000f8e9617 */
[----:B------:R-:W-:Y:S06]  /*0710*/  @P1 BRA `(.L_x_0) ;  /* 0x00000000002c1947 */ /* 0x000fec0003800000 */
[----:B------:R-:W-:Y:S01]  /*0720*/  ISETP.NE.AND P0, PT, R5, RZ, PT ;  /* 0x000000ff0500720c */ /* 0x000fe20003f05270 */
[----:B------:R-:W-:-:S04]  /*0730*/  IMAD.WIDE.U32 R16, R22, -0x326172a9, RZ ;  /* 0xcd9e8d5716107825 */ /* 0x000fc800078e00ff */
[----:B------:R-:W-:Y:S01]  /*0740*/  IMAD.MOV.U32 R3, RZ, RZ, R20 ;  /* 0x000000ffff037224 */ /* 0x000fe200078e0014 */
[----:B------:R-:W-:Y:S01]  /*0750*/  LOP3.LUT R17, R2, UR20, R17, 0x96, !PT ;  /* 0x0000001402117c12 */ /* 0x000fe2000f8e9611 */
[----:B------:R-:W-:-:S06]  /*0760*/  IMAD.MOV.U32 R2, RZ, RZ, R10 ;  /* 0x000000ffff027224 */ /* 0x000fcc00078e000a */
[----:B------:R-:W-:Y:S05]  /*0770*/  @!P0 BRA `(.L_x_1) ;  /* 0x0000000000388947 */ /* 0x000fea0003800000 */
[----:B------:R-:W-:Y:S02]  /*0780*/  IMAD.MOV.U32 R17, RZ, RZ, R16 ;  /* 0x000000ffff117224 */ /* 0x000fe400078e0010 */
[----:B------:R-:W-:Y:S02]  /*0790*/  IMAD.MOV.U32 R3, RZ, RZ, R10 ;  /* 0x000000ffff037224 */ /* 0x000fe400078e000a */
[----:B------:R-:W-:Y:S02]  /*07a0*/  IMAD.MOV.U32 R2, RZ, RZ, R19 ;  /* 0x000000ffff027224 */ /* 0x000fe400078e0013 */
[----:B------:R-:W-:Y:S01]  /*07b0*/  IMAD.MOV.U32 R16, RZ, RZ, R20 ;  /* 0x000000ffff107224 */ /* 0x000fe200078e0014 */
[----:B------:R-:W-:Y:S06]  /*07c0*/  BRA `(.L_x_1) ;  /* 0x0000000000247947 */ /* 0x000fec0003800000 */
.L_x_0:
[----:B------:R-:W-:Y:S01]  /*07d0*/  ISETP.NE.AND P0, PT, R5, 0x3, PT ;  /* 0x000000030500780c */ /* 0x000fe20003f05270 */
[----:B------:R-:W-:Y:S02]  /*07e0*/  IMAD.MOV.U32 R16, RZ, RZ, R19 ;  /* 0x000000ffff107224 */ /* 0x000fe400078e0013 */
[----:B------:R-:W-:Y:S02]  /*07f0*/  IMAD.MOV.U32 R17, RZ, RZ, R10 ;  /* 0x000000ffff117224 */ /* 0x000fe400078e000a */
[----:B------:R-:W-:Y:S02]  /*0800*/  IMAD.MOV.U32 R3, RZ, RZ, R7 ;  /* 0x000000ffff037224 */ /* 0x000fe400078e0007 */
[----:B------:R-:W-:-:S06]  /*0810*/  IMAD.MOV.U32 R2, RZ, RZ, R4 ;  /* 0x000000ffff027224 */ /* 0x000fcc00078e0004 */
[----:B------:R-:W-:Y:S02]  /*0820*/  @P0 IMAD.MOV.U32 R16, RZ, RZ, R10 ;  /* 0x000000ffff100224 */ /* 0x000fe400078e000a */
[----:B------:R-:W-:Y:S02]  /*0830*/  @P0 IMAD.MOV.U32 R17, RZ, RZ, R20 ;  /* 0x000000ffff110224 */ /* 0x000fe400078e0014 */
[----:B------:R-:W-:Y:S02]  /*0840*/  @P0 IMAD.MOV.U32 R3, RZ, RZ, R19 ;  /* 0x000000ffff030224 */ /* 0x000fe400078e0013 */
[----:B------:R-:W-:-:S07]  /*0850*/  @P0 IMAD.MOV.U32 R2, RZ, RZ, R7 ;  /* 0x000000ffff020224 */ /* 0x000fce00078e0007 */
.L_x_1:
[----:B------:R-:W-:Y:S02]  /*0860*/  VIADD R8, R8, 0x2 ;  /* 0x0000000208087836 */ /* 0x000fe40000000000 */
[----:B------:R-:W-:Y:S02]  /*0870*/  VIADD R10, R14, 0x1 ;  /* 0x000000010e0a7836 */ /* 0x000fe40000000000 */
[----:B------:R-:W-:Y:S01]  /*0880*/  IMAD.HI.U32 R11, R9, -0x326172a9, RZ ;  /* 0xcd9e8d57090b7827 */ /* 0x000fe200078e00ff */
[----:B------:R-:W-:-:S03]  /*0890*/  ISETP.NE.AND P0, PT, R8, RZ, PT ;  /* 0x000000ff0800720c */ /* 0x000fc60003f05270 */
[----:B------:R-:W-:-:S04]  /*08a0*/  IMAD.HI.U32 R8, R8, -0x2daee0ad, RZ ;  /* 0xd2511f5308087827 */ /* 0x000fc800078e00ff */
[----:B------:R-:W-:Y:S01]  /*08b0*/  IMAD R21, R9, -0x326172a9, RZ ;  /* 0xcd9e8d5709157824 */ /* 0x000fe200078e02ff */
[----:B------:R-:W-:Y:S01]  /*08c0*/  LOP3.LUT R8, R15, UR23, R8, 0x96, !PT ;  /* 0x000000170f087c12 */ /* 0x000fe2000f8e9608 */
[----:B------:R-:W-:-:S04]  /*08d0*/  VIADD R13, R12, 0xa4a23ea6 ;  /* 0xa4a23ea60c0d7836 */ /* 0x000fc80000000000 */
[----:B------:R-:W-:-:S05]  /*08e0*/  @P0 IMAD.MOV R10, RZ, RZ, R14 ;  /* 0x000000ffff0a0224 */ /* 0x000fca00078e020e */
[----:B------:R-:W-:Y:S01]  /*08f0*/  LOP3.LUT R14, R11, UR22, R10, 0x96, !PT ;  /* 0x000000160b0e7c12 */ /* 0x000fe2000f8e960a */
[----:B------:R-:W-:-:S04]  /*0900*/  IMAD.WIDE.U32 R10, R8, -0x326172a9, RZ ;  /* 0xcd9e8d57080a7825 */ /* 0x000fc800078e00ff */
[----:B------:R-:W-:Y:S01]  /*0910*/  IMAD.WIDE.U32 R14, R14, -0x2daee0ad, RZ ;  /* 0xd2511f530e0e7825 */ /* 0x000fe200078e00ff */
[----:B------:R-:W-:-:S04]  /*0920*/  LOP3.LUT R21, R21, UR4, R11, 0x96, !PT ;  /* 0x0000000415157c12 */ /* 0x000fc8000f8e960b */
[----:B------:R-:W-:Y:S01]  /*0930*/  LOP3.LUT R13, R13, UR5, R15, 0x96, !PT ;  /* 0x000000050d0d7c12 */ /* 0x000fe2000f8e960f */
[----:B------:R-:W-:-:S04]  /*0940*/  IMAD.WIDE.U32 R20, R21, -0x2daee0ad, RZ ;  /* 0xd2511f5315147825 */ /* 0x000fc800078e00ff */
[----:B------:R-:W-:Y:S01]  /*0950*/  IMAD.WIDE.U32 R12, R13, -0x326172a9, RZ ;  /* 0xcd9e8d570d0c7825 */ /* 0x000fe200078e00ff */
[----:B------:R-:W-:-:S04]  /*0960*/  LOP3.LUT R11, R14, UR7, R21, 0x96, !PT ;  /* 0x000000070e0b7c12 */ /* 0x000fc8000f8e9615 */
[----:B------:R-:W-:Y:S01]  /*0970*/  LOP3.LUT R14, R10, UR6, R13, 0x96, !PT ;  /* 0x000000060a0e7c12 */ /* 0x000fe2000f8e960d */
[----:B------:R-:W-:Y:S01]  /*0980*/  IMAD.WIDE.U32 R10, R11, -0x326172a9, RZ ;  /* 0xcd9e8d570b0a7825 */ /* 0x000fe200078e00ff */
[----:B------:R-:W0:Y:S03]  /*0990*/  LDCU.64 UR6, c[0x0][0x358] ;  /* 0x00006b00ff0677ac */ /* 0x000e260008000a00 */
[----:B------:R-:W-:Y:S01]  /*09a0*/  IMAD.WIDE.U32 R14, R14, -0x2daee0ad, RZ ;  /* 0xd2511f530e0e7825 */ /* 0x000fe200078e00ff */
[----:B------:R-:W-:-:S04]  /*09b0*/  LOP3.LUT R21, R12, UR8, R11, 0x96, !PT ;  /* 0x000000080c157c12 */ /* 0x000fc8000f8e960b */
        /* <DEDUP_REMOVED lines=22> */
[----:B------:R-:W-:Y:S01]  /*0b20*/  IMAD.HI.U32 R13, R8, -0x2daee0ad, RZ ;  /* 0xd2511f53080d7827 */ /* 0x000fe200078e00ff */
[----:B------:R-:W-:-:S03]  /*0b30*/  LOP3.LUT R12, R12, UR20, R11, 0x96, !PT ;  /* 0x000000140c0c7c12 */ /* 0x000fc6000f8e960b */
[----:B------:R-:W-:Y:S01]  /*0b40*/  IMAD R8, R6, -0x2daee0ad, RZ ;  /* 0xd2511f5306087824 */ /* 0x000fe200078e02ff */
[----:B------:R-:W-:Y:S01]  /*0b50*/  LOP3.LUT R26, R26, UR21, R13, 0x96, !PT ;  /* 0x000000151a1a7c12 */ /* 0x000fe2000f8e960d */
[----:B0-----:R-:W-:Y:S06]  /*0b60*/  @P1 BRA `(.L_x_2) ;  /* 0x0000000000241947 */ /* 0x001fec0003800000 */
[----:B------:R-:W-:Y:S01]  /*0b70*/  ISETP.NE.AND P0, PT, R5, RZ, PT ;  /* 0x000000ff0500720c */ /* 0x000fe20003f05270 */
[----:B------:R-:W-:Y:S02]  /*0b80*/  IMAD.MOV.U32 R6, RZ, RZ, R4 ;  /* 0x000000ffff067224 */ /* 0x000fe400078e0004 */
[----:B------:R-:W-:-:S10]  /*0b90*/  IMAD.MOV.U32 R26, RZ, RZ, R8 ;  /* 0x000000ffff1a7224 */ /* 0x000fd400078e0008 */
[----:B------:R-:W-:Y:S05]  /*0ba0*/  @!P0 BRA `(.L_x_3) ;  /* 0x0000000000348947 */ /* 0x000fea0003800000 */
[----:B------:R-:W-:Y:S02]  /*0bb0*/  IMAD.MOV.U32 R19, RZ, RZ, R7 ;  /* 0x000000ffff137224 */ /* 0x000fe400078e0007 */
[----:B------:R-:W-:Y:S02]  /*0bc0*/  IMAD.MOV.U32 R6, RZ, RZ, R8 ;  /* 0x000000ffff067224 */ /* 0x000fe400078e0008 */
[----:B------:R-:W-:Y:S02]  /*0bd0*/  IMAD.MOV.U32 R26, RZ, RZ, R12 ;  /* 0x000000ffff1a7224 */ /* 0x000fe400078e000c */
[----:B------:R-:W-:Y:S01]  /*0be0*/  IMAD.MOV.U32 R7, RZ, RZ, R4 ;  /* 0x000000ffff077224 */ /* 0x000fe200078e0004 */
[----:B------:R-:W-:Y:S06]  /*0bf0*/  BRA `(.L_x_3) ;  /* 0x0000000000207947 */ /* 0x000fec0003800000 */
.L_x_2:
[----:B------:R-:W-:Y:S01]  /*0c00*/  ISETP.NE.AND P0, PT, R5, 0x3, PT ;  /* 0x000000030500780c */ /* 0x000fe20003f05270 */
[----:B------:R-:W-:Y:S02]  /*0c10*/  IMAD.MOV.U32 R19, RZ, RZ, R8 ;  /* 0x000000ffff137224 */ /* 0x000fe400078e0008 */
[----:B------:R-:W-:Y:S02]  /*0c20*/  IMAD.MOV.U32 R7, RZ, RZ, R12 ;  /* 0x000000ffff077224 */ /* 0x000fe400078e000c */
[----:B------:R-:W-:-:S08]  /*0c30*/  IMAD.MOV.U32 R6, RZ, RZ, R10 ;  /* 0x000000ffff067224 */ /* 0x000fd000078e000a */
[----:B------:R-:W-:Y:S02]  /*0c40*/  @P0 IMAD.MOV.U32 R26, RZ, RZ, R10 ;  /* 0x000000ffff1a0224 */ /* 0x000fe400078e000a */
[----:B------:R-:W-:Y:S02]  /*0c50*/  @P0 IMAD.MOV.U32 R19, RZ, RZ, R4 ;  /* 0x000000ffff130224 */ /* 0x000fe400078e0004 */
[----:B------:R-:W-:Y:S02]  /*0c60*/  @P0 IMAD.MOV.U32 R7, RZ, RZ, R8 ;  /* 0x000000ffff070224 */ /* 0x000fe400078e0008 */
[----:B------:R-:W-:-:S07]  /*0c70*/  @P0 IMAD.MOV.U32 R6, RZ, RZ, R12 ;  /* 0x000000ffff060224 */ /* 0x000fce00078e000c */
.L_x_3:
[----:B------:R-:W0:Y:S01]  /*0c80*/  LDCU.64 UR8, c[0x3][0x48] ;  /* 0x00c00900ff0877ac */ /* 0x000e220008000a00 */
[C---:B------:R-:W-:Y:S01]  /*0c90*/  IADD3 R4, P4, PT, R16.reuse, 0x1, RZ ;  /* 0x0000000110047810 */ /* 0x040fe20007f9e0ff */
[----:B------:R-:W1:Y:S01]  /*0ca0*/  LDC.64 R10, c[0x0][0x380] ;  /* 0x0000e000ff0a7b82 */ /* 0x000e620000000a00 */
[----:B------:R-:W-:Y:S01]  /*0cb0*/  IMAD.MOV.U32 R24, RZ, RZ, R2 ;  /* 0x000000ffff187224 */ /* 0x000fe200078e0002 */
[----:B------:R-:W2:Y:S01]  /*0cc0*/  LDCU.128 UR12, c[0x3][0x50] ;  /* 0x00c00a00ff0c77ac */ /* 0x000ea20008000c00 */
[----:B------:R-:W-:Y:S02]  /*0cd0*/  IMAD.MOV.U32 R25, RZ, RZ, R3 ;  /* 0x000000ffff197224 */ /* 0x000fe400078e0003 */
[----:B------:R-:W-:Y:S01]  /*0ce0*/  IMAD.X R5, RZ, RZ, R17, P4 ;  /* 0x000000ffff057224 */ /* 0x000fe200020e0611 */
[----:B------:R-:W3:Y:S01]  /*0cf0*/  LDCU UR4, c[0x0][0x370] ;  /* 0x00006e00ff0477ac */ /* 0x000ee20008000800 */
[----:B------:R-:W-:Y:S01]  /*0d00*/  IMAD.MOV.U32 R18, RZ, RZ, R7 ;  /* 0x000000ffff127224 */ /* 0x000fe200078e0007 */
[----:B------:R-:W4:Y:S01]  /*0d10*/  LDCU.64 UR10, c[0x3][0x60] ;  /* 0x00c00c00ff0a77ac */ /* 0x000f220008000a00 */
[----:B0-----:R-:W-:-:S04]  /*0d20*/  IADD3 R14, P1, PT, R16, UR8, RZ ;  /* 0x00000008100e7c10 */ /* 0x001fc8000ff3e0ff */
[----:B------:R-:W-:Y:S02]  /*0d30*/  ISETP.GE.U32.AND P0, PT, R14, R16, PT ;  /* 0x000000100e00720c */ /* 0x000fe40003f06070 */
[----:B------:R-:W-:Y:S01]  /*0d40*/  IADD3.X R15, PT, PT, R17, UR9, RZ, P1, !PT ;  /* 0x00000009110f7c10 */ /* 0x000fe20008ffe4ff */
[----:B-1----:R-:W-:-:S03]  /*0d50*/  IMAD.WIDE R10, R9, 0x48, R10 ;  /* 0x00000048090a7825 */ /* 0x002fc600078e020a */
[CC--:B------:R-:W-:Y:S01]  /*0d60*/  ISETP.GE.U32.AND.EX P0, PT, R15.reuse, R17.reuse, PT, P0 ;  /* 0x000000110f00720c */ /* 0x0c0fe20003f06100 */
[----:B---3--:R-:W-:Y:S01]  /*0d70*/  IMAD R0, R0, UR4, RZ ;  /* 0x0000000400007c24 */ /* 0x008fe2000f8e02ff */
[----:B------:R-:W-:Y:S02]  /*0d80*/  STG.E.64 desc[UR6][R10.64+0x8], R24 ;  /* 0x000008180a007986 */ /* 0x000fe4000c101b06 */
[----:B------:R-:W-:Y:S01]  /*0d90*/  SEL R13, RZ, 0x1, P0 ;  /* 0x00000001ff0d7807 */ /* 0x000fe20000000000 */
[----:B------:R-:W0:Y:S01]  /*0da0*/  LDCU UR4, c[0x3][0x68] ;  /* 0x00c00d00ff0477ac */ /* 0x000e220008000800 */
[----:B------:R-:W-:Y:S01]  /*0db0*/  ISETP.GE.U32.AND P0, PT, R14, R16, PT ;  /* 0x000000100e00720c */ /* 0x000fe20003f06070 */
[----:B------:R-:W-:Y:S01]  /*0dc0*/  STG.E.64 desc[UR6][R10.64+0x28], R24 ;  /* 0x000028180a007986 */ /* 0x000fe2000c101b06 */
[----:B--2---:R-:W-:Y:S01]  /*0dd0*/  IADD3 R12, P1, P3, R2, UR12, R13 ;  /* 0x0000000c020c7c10 */ /* 0x004fe2000fb3e00d */
[----:B------:R-:W-:Y:S01]  /*0de0*/  IMAD.WIDE R28, R0, 0x48, R10 ;  /* 0x00000048001c7825 */ /* 0x000fe200078e020a */
[----:B------:R-:W-:Y:S01]  /*0df0*/  ISETP.GE.U32.AND.EX P0, PT, R15, R17, PT, P0 ;  /* 0x000000110f00720c */ /* 0x000fe20003f06100 */
[----:B------:R-:W-:Y:S01]  /*0e00*/  STG.E.64 desc[UR6][R10.64+0x10], R18 ;  /* 0x000010120a007986 */ /* 0x000fe2000c101b06 */
[----:B------:R-:W-:-:S02]  /*0e10*/  ISETP.NE.U32.AND P2, PT, R12, R2, PT ;  /* 0x000000020c00720c */ /* 0x000fc40003f45070 */
[----:B------:R-:W-:Y:S01]  /*0e20*/  IADD3.X R13, PT, PT, R3, UR13, RZ, P1, P3 ;  /* 0x0000000d030d7c10 */ /* 0x000fe20008fe64ff */
[----:B------:R1:W-:Y:S01]  /*0e30*/  STG.E.64 desc[UR6][R10.64+0x30], R18 ;  /* 0x000030120a007986 */ /* 0x0003e2000c101b06 */
[----:B------:R-:W-:Y:S02]  /*0e40*/  ISETP.GE.U32.AND P1, PT, R12, R2, PT ;  /* 0x000000020c00720c */ /* 0x000fe40003f26070 */
[CC--:B------:R-:W-:Y:S01]  /*0e50*/  ISETP.NE.AND.EX P2, PT, R13.reuse, R3.reuse, PT, P2 ;  /* 0x000000030d00720c */ /* 0x0c0fe20003f45320 */
[----:B------:R-:W-:Y:S01]  /*0e60*/  STG.E.64 desc[UR6][R10.64], R16 ;  /* 0x000000100a007986 */ /* 0x000fe2000c101b06 */
[----:B------:R-:W-:Y:S02]  /*0e70*/  ISETP.GE.U32.AND.EX P1, PT, R13, R3, PT, P1 ;  /* 0x000000030d00720c */ /* 0x000fe40003f26110 */
[----:B------:R-:W-:Y:S01]  /*0e80*/  ISETP.NE.U32.AND P3, PT, R4, RZ, PT ;  /* 0x000000ff0400720c */ /* 0x000fe20003f65070 */
[----:B------:R-:W-:Y:S01]  /*0e90*/  STG.E.64 desc[UR6][R10.64+0x20], R16 ;  /* 0x000020100a007986 */ /* 0x000fe2000c101b06 */
[----:B------:R-:W-:-:S02]  /*0ea0*/  SEL R8, RZ, 0xffffffff, P2 ;  /* 0xffffffffff087807 */ /* 0x000fc40001000000 */
[----:B------:R-:W-:Y:S02]  /*0eb0*/  @P0 SEL R8, RZ, 0xffffffff, P1 ;  /* 0xffffffffff080807 */ /* 0x000fe40000800000 */
[----:B------:R-:W-:Y:S01]  /*0ec0*/  ISETP.NE.AND.EX P2, PT, R5, RZ, PT, P3 ;  /* 0x000000ff0500720c */ /* 0x000fe20003f45330 */
[----:B-1----:R-:W-:Y:S01]  /*0ed0*/  IMAD.MOV.U32 R18, RZ, RZ, R26 ;  /* 0x000000ffff127224 */ /* 0x002fe200078e001a */
[----:B------:R-:W-:Y:S02]  /*0ee0*/  LOP3.LUT R8, R8, 0x1, RZ, 0xc0, !PT ;  /* 0x0000000108087812 */ /* 0x000fe400078ec0ff */
[----:B------:R-:W-:Y:S02]  /*0ef0*/  SEL R21, RZ, 0x1, P2 ;  /* 0x00000001ff157807 */ /* 0x000fe40001000000 */
[----:B------:R-:W-:Y:S02]  /*0f00*/  ISETP.EQ.U32.OR P0, PT, R8, 0x1, !P1 ;  /* 0x000000010800780c */ /* 0x000fe40004f02470 */
[----:B------:R-:W-:-:S02]  /*0f10*/  IADD3 R20, P3, PT, R2, R21, RZ ;  /* 0x0000001502147210 */ /* 0x000fc40007f7e0ff */
[----:B------:R-:W-:Y:S02]  /*0f20*/  SEL R22, RZ, 0x1, !P0 ;  /* 0x00000001ff167807 */ /* 0x000fe40004000000 */
[----:B------:R-:W-:Y:S01]  /*0f30*/  ISETP.GE.U32.AND P2, PT, R20, R2, PT ;  /* 0x000000021400720c */ /* 0x000fe20003f46070 */
[----:B------:R-:W-:Y:S01]  /*0f40*/  IMAD.X R21, RZ, RZ, R3, P3 ;  /* 0x000000ffff157224 */ /* 0x000fe200018e0603 */
[----:B------:R-:W-:-:S04]  /*0f50*/  IADD3 R22, P3, P4, R7, UR14, R22 ;  /* 0x0000000e07167c10 */ /* 0x000fc8000fc7e016 */
[----:B------:R-:W-:Y:S02]  /*0f60*/  ISETP.GE.U32.AND.EX P2, PT, R21, R3, PT, P2 ;  /* 0x000000031500720c */ /* 0x000fe40003f46120 */
[CC--:B------:R-:W-:Y:S02]  /*0f70*/  ISETP.GE.U32.AND P1, PT, R22.reuse, R7.reuse, PT ;  /* 0x000000071600720c */ /* 0x0c0fe40003f26070 */
[----:B------:R-:W-:Y:S02]  /*0f80*/  IADD3.X R23, PT, PT, R19, UR15, RZ, P3, P4 ;  /* 0x0000000f13177c10 */ /* 0x000fe40009fe84ff */
[CC--:B------:R-:W-:Y:S02]  /*0f90*/  ISETP.GE.U32.AND P3, PT, R22.reuse, R7.reuse, PT ;  /* 0x000000071600720c */ /* 0x0c0fe40003f66070 */
[----:B------:R-:W-:Y:S02]  /*0fa0*/  ISETP.NE.U32.AND P4, PT, R22, R7, PT ;  /* 0x000000071600720c */ /* 0x000fe40003f85070 */
[----:B------:R-:W-:-:S02]  /*0fb0*/  ISETP.GE.U32.AND.EX P1, PT, R23, R19, PT, P1 ;  /* 0x000000131700720c */ /* 0x000fc40003f26110 */
[----:B------:R-:W-:Y:S02]  /*0fc0*/  SEL R8, RZ, 0x1, P2 ;  /* 0x00000001ff087807 */ /* 0x000fe40001000000 */
[CC--:B------:R-:W-:Y:S02]  /*0fd0*/  ISETP.GE.U32.AND.EX P2, PT, R23.reuse, R19.reuse, PT, P3 ;  /* 0x000000131700720c */ /* 0x0c0fe40003f46130 */
[----:B------:R-:W-:Y:S02]  /*0fe0*/  ISETP.NE.AND.EX P3, PT, R23, R19, PT, P4 ;  /* 0x000000131700720c */ /* 0x000fe40003f65340 */
[----:B------:R-:W-:Y:S02]  /*0ff0*/  IADD3 R8, P4, PT, R7, R8, RZ ;  /* 0x0000000807087210 */ /* 0x000fe40007f9e0ff */
[----:B------:R-:W-:Y:S02]  /*1000*/  LOP3.LUT R3, R16, 0xdeadbeef, RZ, 0x3c, !PT ;  /* 0xdeadbeef10037812 */ /* 0x000fe400078e3cff */
[----:B------:R-:W-:Y:S01]  /*1010*/  SEL R24, RZ, 0xffffffff, P2 ;  /* 0xffffffffff187807 */ /* 0x000fe20001000000 */
[----:B------:R-:W-:Y:S01]  /*1020*/  IMAD.X R9, RZ, RZ, R19, P4 ;  /* 0x000000ffff097224 */ /* 0x000fe200020e0613 */
[----:B------:R-:W-:-:S02]  /*1030*/  SEL R25, RZ, 0xffffffff, P3 ;  /* 0xffffffffff197807 */ /* 0x000fc40001800000 */
[C---:B------:R-:W-:Y:S01]  /*1040*/  LOP3.LUT R2, R3.reuse, 0x1, RZ, 0xc0, !PT ;  /* 0x0000000103027812 */ /* 0x040fe200078ec0ff */
[----:B0-----:R-:W-:Y:S01]  /*1050*/  VIADD R3, R3, UR4 ;  /* 0x0000000403037c36 */ /* 0x001fe20008000000 */
[----:B------:R-:W-:Y:S02]  /*1060*/  ISETP.GE.U32.AND P3, PT, R8, R7, PT ;  /* 0x000000070800720c */ /* 0x000fe40003f66070 */
[----:B------:R-:W-:Y:S02]  /*1070*/  @P1 SEL R24, R25, R24, P0 ;  /* 0x0000001819181207 */ /* 0x000fe40000000000 */
[----:B------:R-:W-:Y:S01]  /*1080*/  ISETP.NE.U32.AND P2, PT, R2, 0x1, PT ;  /* 0x000000010200780c */ /* 0x000fe20003f45070 */
[----:B------:R-:W-:Y:S01]  /*1090*/  IMAD.MOV.U32 R2, RZ, RZ, 0x3 ;  /* 0x00000003ff027424 */ /* 0x000fe200078e00ff */
[----:B------:R-:W-:Y:S01]  /*10a0*/  ISETP.GE.U32.AND.EX P1, PT, R9, R19, PT, P3 ;  /* 0x000000130900720c */ /* 0x000fe20003f26130 */
[----:B------:R-:W-:Y:S01]  /*10b0*/  IMAD.MOV.U32 R19, RZ, RZ, R6 ;  /* 0x000000ffff137224 */ /* 0x000fe200078e0006 */
[----:B------:R-:W-:-:S02]  /*10c0*/  ISETP.NE.U32.AND.EX P0, PT, RZ, RZ, PT, P2 ;  /* 0x000000ffff00720c */ /* 0x000fc40003f05120 */
[----:B------:R-:W-:Y:S02]  /*10d0*/  SEL R25, RZ, 0x1, P1 ;  /* 0x00000001ff197807 */ /* 0x000fe40000800000 */
[----:B------:R-:W-:Y:S01]  /*10e0*/  LOP3.LUT R27, R24, 0x1, RZ, 0xc0, !PT ;  /* 0x00000001181b7812 */ /* 0x000fe200078ec0ff */
[----:B------:R-:W-:Y:S01]  /*10f0*/  STG.E.64 desc[UR6][R10.64+0x18], R18 ;  /* 0x000018120a007986 */ /* 0x000fe2000c101b06 */
[----:B------:R-:W-:Y:S02]  /*1100*/  SEL R7, R2, 0x2, !P0 ;  /* 0x0000000202077807 */ /* 0x000fe40004000000 */
[C---:B------:R-:W-:Y:S01]  /*1110*/  IADD3 R24, P2, PT, R26.reuse, R25, RZ ;  /* 0x000000191a187210 */ /* 0x040fe20007f5e0ff */
[----:B------:R0:W-:Y:S01]  /*1120*/  STG.E.64 desc[UR6][R10.64+0x38], R18 ;  /* 0x000038120a007986 */ /* 0x0001e2000c101b06 */
[----:B----4-:R-:W-:-:S03]  /*1130*/  IADD3 R26, P0, P1, R26, UR10, R27 ;  /* 0x0000000a1a1a7c10 */ /* 0x010fc6000f91e01b */
[----:B------:R1:W-:Y:S01]  /*1140*/  STG.E desc[UR6][R10.64+0x40], R7 ;  /* 0x000040070a007986 */ /* 0x0003e2000c101906 */
[----:B------:R-:W-:Y:S01]  /*1150*/  IADD3.X R27, PT, PT, R6, UR11, RZ, P0, P1 ;  /* 0x0000000b061b7c10 */ /* 0x000fe200087e24ff */
[----:B------:R-:W-:Y:S02]  /*1160*/  IMAD.X R25, RZ, RZ, R6, P2 ;  /* 0x000000ffff197224 */ /* 0x000fe400010e0606 */
[----:B------:R2:W-:Y:S04]  /*1170*/  STG.E.64 desc[UR6][R28.64], R4 ;  /* 0x000000041c007986 */ /* 0x0005e8000c101b06 */
[----:B------:R3:W-:Y:S01]  /*1180*/  STG.E.64 desc[UR6][R28.64+0x20], R14 ;  /* 0x0000200e1c007986 */ /* 0x0007e2000c101b06 */
[----:B0-----:R-:W-:Y:S02]  /*1190*/  IADD3 R18, P1, PT, R16, 0x2, RZ ;  /* 0x0000000210127810 */ /* 0x001fe40007f3e0ff */
[----:B-1----:R-:W-:Y:S01]  /*11a0*/  IADD3 R10, P4, PT, R14, UR8, RZ ;  /* 0x000000080e0a7c10 */ /* 0x002fe2000ff9e0ff */
[----:B------:R0:W-:Y:S01]  /*11b0*/  STG.E.64 desc[UR6][R28.64+0x8], R20 ;  /* 0x000008141c007986 */ /* 0x0001e2000c101b06 */
[----:B------:R-:W-:Y:S01]  /*11c0*/  ISETP.NE.U32.AND P0, PT, R18, RZ, PT ;  /* 0x000000ff1200720c */ /* 0x000fe20003f05070 */
[----:B------:R-:W-:Y:S01]  /*11d0*/  IMAD.X R19, RZ, RZ, R17, P1 ;  /* 0x000000ffff137224 */ /* 0x000fe200008e0611 */
[----:B------:R-:W-:Y:S01]  /*11e0*/  ISETP.GE.U32.AND P3, PT, R10, R14, PT ;  /* 0x0000000e0a00720c */ /* 0x000fe20003f66070 */
[----:B------:R-:W-:Y:S01]  /*11f0*/  STG.E.64 desc[UR6][R28.64+0x28], R12 ;  /* 0x0000280c1c007986 */ /* 0x000fe2000c101b06 */
[C---:B--2---:R-:W-:Y:S01]  /*1200*/  LOP3.LUT R4, R3.reuse, 0x1, RZ, 0xc0, !PT ;  /* 0x0000000103047812 */ /* 0x044fe200078ec0ff */
[----:B------:R-:W-:Y:S01]  /*1210*/  VIADD R3, R3, UR4 ;  /* 0x0000000403037c36 */ /* 0x000fe20008000000 */
[----:B------:R-:W-:Y:S01]  /*1220*/  ISETP.NE.AND.EX P0, PT, R19, RZ, PT, P0 ;  /* 0x000000ff1300720c */ /* 0x000fe20003f05300 */
[----:B------:R-:W-:Y:S01]  /*1230*/  STG.E.64 desc[UR6][R28.64+0x10], R8 ;  /* 0x000010081c007986 */ /* 0x000fe2000c101b06 */
[----:B------:R-:W-:Y:S01]  /*1240*/  ISETP.NE.U32.AND P1, PT, R4, 0x1, PT ;  /* 0x000000010400780c */ /* 0x000fe20003f25070 */
[----:B------:R-:W-:Y:S01]  /*1250*/  IMAD.WIDE R4, R0, 0x48, R28 ;  /* 0x0000004800047825 */ /* 0x000fe200078e021c */
[----:B------:R-:W-:Y:S01]  /*1260*/  SEL R7, RZ, 0x1, P0 ;  /* 0x00000001ff077807 */ /* 0x000fe20000000000 */
[----:B------:R-:W-:Y:S01]  /*1270*/  STG.E.64 desc[UR6][R28.64+0x18], R24 ;  /* 0x000018181c007986 */ /* 0x000fe2000c101b06 */
[----:B------:R-:W-:-:S02]  /*1280*/  ISETP.NE.U32.AND.EX P1, PT, RZ, RZ, PT, P1 ;  /* 0x000000ffff00720c */ /* 0x000fc40003f25110 */
[----:B------:R-:W-:Y:S01]  /*1290*/  IADD3 R6, P5, PT, R7, R20, RZ ;  /* 0x0000001407067210 */ /* 0x000fe20007fbe0ff */
[----:B------:R-:W-:Y:S01]  /*12a0*/  STG.E.64 desc[UR6][R28.64+0x30], R22 ;  /* 0x000030161c007986 */ /* 0x000fe2000c101b06 */
[----:B------:R-:W-:Y:S02]  /*12b0*/  ISETP.GE.U32.AND P0, PT, R10, R14, PT ;  /* 0x0000000e0a00720c */ /* 0x000fe40003f06070 */
[----:B------:R-:W-:Y:S01]  /*12c0*/  ISETP.GE.U32.AND P2, PT, R6, R20, PT ;  /* 0x000000140600720c */ /* 0x000fe20003f46070 */
[----:B------:R-:W-:Y:S01]  /*12d0*/  IMAD.X R7, RZ, RZ, R21, P5 ;  /* 0x000000ffff077224 */ /* 0x000fe200028e0615 */
[----:B------:R-:W-:Y:S01]  /*12e0*/  IADD3.X R11, PT, PT, R15, UR9, RZ, P4, !PT ;  /* 0x000000090f0b7c10 */ /* 0x000fe2000a7fe4ff */
[----:B------:R-:W-:Y:S01]  /*12f0*/  STG.E.64 desc[UR6][R28.64+0x38], R26 ;  /* 0x0000381a1c007986 */ /* 0x000fe2000c101b06 */
[----:B---3--:R-:W-:Y:S02]  /*1300*/  SEL R14, R2, 0x2, !P1 ;  /* 0x00000002020e7807 */ /* 0x008fe40004800000 */
[----:B------:R-:W-:-:S02]  /*1310*/  ISETP.GE.U32.AND.EX P2, PT, R7, R21, PT, P2 ;  /* 0x000000150700720c */ /* 0x000fc40003f46120 */
[CC--:B------:R-:W-:Y:S01]  /*1320*/  ISETP.GE.U32.AND.EX P1, PT, R11.reuse, R15.reuse, PT, P3 ;  /* 0x0000000f0b00720c */ /* 0x0c0fe20003f26130 */
[----:B------:R-:W-:Y:S01]  /*1330*/  STG.E desc[UR6][R28.64+0x40], R14 ;  /* 0x0000400e1c007986 */ /* 0x000fe2000c101906 */
[----:B0-----:R-:W-:Y:S02]  /*1340*/  SEL R21, RZ, 0x1, P2 ;  /* 0x00000001ff157807 */ /* 0x001fe40001000000 */
[----:B------:R-:W-:Y:S01]  /*1350*/  ISETP.GE.U32.AND.EX P0, PT, R11, R15, PT, P0 ;  /* 0x0000000f0b00720c */ /* 0x000fe20003f06100 */
[----:B------:R0:W-:Y:S04]  /*1360*/  STG.E.64 desc[UR6][R4.64], R18 ;  /* 0x0000001204007986 */ /* 0x0001e8000c101b06 */
[----:B------:R1:W-:Y:S04]  /*1370*/  STG.E.64 desc[UR6][R4.64+0x20], R10 ;  /* 0x0000200a04007986 */ /* 0x0003e8000c101b06 */
[----:B------:R-:W-:Y:S01]  /*1380*/  STG.E.64 desc[UR6][R4.64+0x8], R6 ;  /* 0x0000080604007986 */ /* 0x000fe2000c101b06 */
[----:B0-----:R-:W-:-:S02]  /*1390*/  SEL R19, RZ, 0x1, P1 ;  /* 0x00000001ff137807 */ /* 0x001fc40000800000 */
[----:B------:R-:W-:Y:S02]  /*13a0*/  IADD3 R20, P1, PT, R21, R8, RZ ;  /* 0x0000000815147210 */ /* 0x000fe40007f3e0ff */
[----:B------:R-:W-:-:S03]  /*13b0*/  IADD3 R14, P3, P4, R12, UR12, R19 ;  /* 0x0000000c0c0e7c10 */ /* 0x000fc6000fc7e013 */
[----:B------:R-:W-:Y:S01]  /*13c0*/  IMAD.X R21, RZ, RZ, R9, P1 ;  /* 0x000000ffff157224 */ /* 0x000fe200008e0609 */
[CC--:B------:R-:W-:Y:S02]  /*13d0*/  ISETP.NE.U32.AND P2, PT, R14.reuse, R12.reuse, PT ;  /* 0x0000000c0e00720c */ /* 0x0c0fe40003f45070 */
[----:B------:R-:W-:Y:S02]  /*13e0*/  IADD3.X R15, PT, PT, R13, UR13, RZ, P3, P4 ;  /* 0x0000000d0d0f7c10 */ /* 0x000fe40009fe84ff */
[----:B------:R-:W-:Y:S01]  /*13f0*/  ISETP.GE.U32.AND P1, PT, R14, R12, PT ;  /* 0x0000000c0e00720c */ /* 0x000fe20003f26070 */
[----:B------:R-:W-:Y:S01]  /*1400*/  STG.E.64 desc[UR6][R4.64+0x10], R20 ;  /* 0x0000101404007986 */ /* 0x000fe2000c101b06 */
[CC--:B------:R-:W-:Y:S02]  /*1410*/  ISETP.NE.AND.EX P2, PT, R15.reuse, R13.reuse, PT, P2 ;  /* 0x0000000d0f00720c */ /* 0x0c0fe40003f45320 */
[----:B------:R-:W-:Y:S01]  /*1420*/  ISETP.GE.U32.AND.EX P1, PT, R15, R13, PT, P1 ;  /* 0x0000000d0f00720c */ /* 0x000fe20003f26110 */
[----:B------:R0:W-:Y:S01]  /*1430*/  STG.E.64 desc[UR6][R4.64+0x28], R14 ;  /* 0x0000280e04007986 */ /* 0x0001e2000c101b06 */
[----:B------:R-:W-:-:S02]  /*1440*/  SEL R12, RZ, 0xffffffff, P2 ;  /* 0xffffffffff0c7807 */ /* 0x000fc40001000000 */
[----:B------:R-:W-:-:S04]  /*1450*/  @P0 SEL R12, RZ, 0xffffffff, P1 ;  /* 0xffffffffff0c0807 */ /* 0x000fc80000800000 */
[----:B------:R-:W-:Y:S02]  /*1460*/  LOP3.LUT R13, R12, 0x1, RZ, 0xc0, !PT ;  /* 0x000000010c0d7812 */ /* 0x000fe400078ec0ff */
[----:B------:R-:W-:Y:S02]  /*1470*/  IADD3 R12, P2, PT, R10, UR8, RZ ;  /* 0x000000080a0c7c10 */ /* 0x000fe4000ff5e0ff */
[----:B------:R-:W-:Y:S02]  /*1480*/  ISETP.EQ.U32.OR P0, PT, R13, 0x1, !P1 ;  /* 0x000000010d00780c */ /* 0x000fe40004f02470 */
[CC--:B------:R-:W-:Y:S02]  /*1490*/  ISETP.GE.U32.AND P1, PT, R12.reuse, R10.reuse, PT ;  /* 0x0000000a0c00720c */ /* 0x0c0fe40003f26070 */
[----:B------:R-:W-:Y:S02]  /*14a0*/  IADD3.X R13, PT, PT, R11, UR9, RZ, P2, !PT ;  /* 0x000000090b0d7c10 */ /* 0x000fe400097fe4ff */
[----:B------:R-:W-:-:S02]  /*14b0*/  ISETP.GE.U32.AND P5, PT, R12, R10, PT ;  /* 0x0000000a0c00720c */ /* 0x000fc40003fa6070 */
[CC--:B------:R-:W-:Y:S02]  /*14c0*/  ISETP.GE.U32.AND.EX P1, PT, R13.reuse, R11.reuse, PT, P1 ;  /* 0x0000000b0d00720c */ /* 0x0c0fe40003f26110 */
[----:B------:R-:W-:Y:S02]  /*14d0*/  ISETP.GE.U32.AND.EX P5, PT, R13, R11, PT, P5 ;  /* 0x0000000b0d00720c */ /* 0x000fe40003fa6150 */
[----:B-1----:R-:W-:Y:S02]  /*14e0*/  SEL R11, RZ, 0x1, P1 ;  /* 0x00000001ff0b7807 */ /* 0x002fe40000800000 */
[----:B------:R-:W-:Y:S02]  /*14f0*/  SEL R19, RZ, 0x1, !P0 ;  /* 0x00000001ff137807 */ /* 0x000fe40004000000 */
[----:B------:R-:W-:Y:S02]  /*1500*/  IADD3 R10, P4, P6, R14, UR12, R11 ;  /* 0x0000000c0e0a7c10 */ /* 0x000fe4000fe9e00b */
[----:B------:R-:W-:-:S02]  /*1510*/  IADD3 R18, P2, P3, R22, UR14, R19 ;  /* 0x0000000e16127c10 */ /* 0x000fc4000fb5e013 */
[----:B------:R-:W-:Y:S02]  /*1520*/  IADD3.X R11, PT, PT, R15, UR13, RZ, P4, P6 ;  /* 0x0000000d0f0b7c10 */ /* 0x000fe4000a7ec4ff */
[----:B------:R-:W-:Y:S02]  /*1530*/  IADD3 R16, P6, PT, R16, 0x3, RZ ;  /* 0x0000000310107810 */ /* 0x000fe40007fde0ff */
[----:B------:R-:W-:Y:S02]  /*1540*/  IADD3.X R19, PT, PT, R23, UR15, RZ, P2, P3 ;  /* 0x0000000f17137c10 */ /* 0x000fe400097e64ff */
[-C--:B------:R-:W-:Y:S01]  /*1550*/  ISETP.NE.U32.AND P4, PT, R18, R22.reuse, PT ;  /* 0x000000161200720c */ /* 0x080fe20003f85070 */
[----:B------:R-:W-:Y:S01]  /*1560*/  IMAD.X R17, RZ, RZ, R17, P6 ;  /* 0x000000ffff117224 */ /* 0x000fe200030e0611 */
[----:B------:R-:W-:Y:S01]  /*1570*/  ISETP.NE.U32.AND P6, PT, R16, RZ, PT ;  /* 0x000000ff1000720c */ /* 0x000fe20003fc5070 */
[----:B------:R1:W-:Y:S01]  /*1580*/  STG.E.64 desc[UR6][R4.64+0x30], R18 ;  /* 0x0000301204007986 */ /* 0x0003e2000c101b06 */
[----:B------:R-:W-:-:S02]  /*1590*/  ISETP.GE.U32.AND P2, PT, R18, R22, PT ;  /* 0x000000161200720c */ /* 0x000fc40003f46070 */
[----:B------:R-:W-:Y:S02]  /*15a0*/  ISETP.GE.U32.AND P3, PT, R18, R22, PT ;  /* 0x000000161200720c */ /* 0x000fe40003f66070 */
[----:B------:R-:W-:Y:S02]  /*15b0*/  ISETP.NE.AND.EX P6, PT, R17, RZ, PT, P6 ;  /* 0x000000ff1100720c */ /* 0x000fe40003fc5360 */
[CC--:B------:R-:W-:Y:S02]  /*15c0*/  ISETP.NE.AND.EX P4, PT, R19.reuse, R23.reuse, PT, P4 ;  /* 0x000000171300720c */ /* 0x0c0fe40003f85340 */
[CC--:B------:R-:W-:Y:S02]  /*15d0*/  ISETP.GE.U32.AND.EX P2, PT, R19.reuse, R23.reuse, PT, P2 ;  /* 0x000000171300720c */ /* 0x0c0fe40003f46120 */
[----:B------:R-:W-:Y:S02]  /*15e0*/  ISETP.GE.U32.AND.EX P3, PT, R19, R23, PT, P3 ;  /* 0x000000171300720c */ /* 0x000fe40003f66130 */
[----:B------:R-:W-:-:S02]  /*15f0*/  SEL R29, RZ, 0x1, P6 ;  /* 0x00000001ff1d7807 */ /* 0x000fc40003000000 */
[----:B------:R-:W-:Y:S02]  /*1600*/  SEL R23, RZ, 0xffffffff, P4 ;  /* 0xffffffffff177807 */ /* 0x000fe40002000000 */
[CC--:B------:R-:W-:Y:S02]  /*1610*/  ISETP.NE.U32.AND P6, PT, R10.reuse, R14.reuse, PT ;  /* 0x0000000e0a00720c */ /* 0x0c0fe40003fc5070 */
[----:B------:R-:W-:Y:S02]  /*1620*/  ISETP.GE.U32.AND P4, PT, R10, R14, PT ;  /* 0x0000000e0a00720c */ /* 0x000fe40003f86070 */
[----:B------:R-:W-:Y:S02]  /*1630*/  ISETP.GE.U32.AND P1, PT, R20, R8, PT ;  /* 0x000000081400720c */ /* 0x000fe40003f26070 */
[C---:B------:R-:W-:Y:S01]  /*1640*/  LOP3.LUT R8, R3.reuse, 0x1, RZ, 0xc0, !PT ;  /* 0x0000000103087812 */ /* 0x040fe200078ec0ff */
[----:B------:R-:W-:Y:S01]  /*1650*/  VIADD R3, R3, UR4 ;  /* 0x0000000403037c36 */ /* 0x000fe20008000000 */
[----:B------:R-:W-:-:S02]  /*1660*/  ISETP.NE.AND.EX P6, PT, R11, R15, PT, P6 ;  /* 0x0000000f0b00720c */ /* 0x000fc40003fc5360 */
[----:B------:R-:W-:Y:S02]  /*1670*/  ISETP.GE.U32.AND.EX P4, PT, R11, R15, PT, P4 ;  /* 0x0000000f0b00720c */ /* 0x000fe40003f86140 */
[----:B------:R-:W-:Y:S02]  /*1680*/  SEL R22, RZ, 0xffffffff, P3 ;  /* 0xffffffffff167807 */ /* 0x000fe40001800000 */
[----:B------:R-:W-:Y:S02]  /*1690*/  ISETP.NE.U32.AND P3, PT, R8, 0x1, PT ;  /* 0x000000010800780c */ /* 0x000fe40003f65070 */
[----:B------:R-:W-:Y:S02]  /*16a0*/  SEL R8, RZ, 0xffffffff, P6 ;  /* 0xffffffffff087807 */ /* 0x000fe40003000000 */
[----:B------:R-:W-:Y:S02]  /*16b0*/  @P5 SEL R8, RZ, 0xffffffff, P4 ;  /* 0xffffffffff085807 */ /* 0x000fe40002000000 */
[----:B0-----:R-:W-:-:S02]  /*16c0*/  IADD3 R14, P6, PT, R29, R6, RZ ;  /* 0x000000061d0e7210 */ /* 0x001fc40007fde0ff */
[----:B------:R-:W-:Y:S02]  /*16d0*/  LOP3.LUT R8, R8, 0x1, RZ, 0xc0, !PT ;  /* 0x0000000108087812 */ /* 0x000fe400078ec0ff */
[----:B------:R-:W-:Y:S01]  /*16e0*/  @P2 SEL R22, R23, R22, P0 ;  /* 0x0000001617162207 */ /* 0x000fe20000000000 */
[----:B------:R-:W-:Y:S01]  /*16f0*/  IMAD.X R15, RZ, RZ, R7, P6 ;  /* 0x000000ffff0f7224 */ /* 0x000fe200030e0607 */
[----:B------:R-:W-:Y:S02]  /*1700*/  ISETP.EQ.U32.OR P4, PT, R8, 0x1, !P4 ;  /* 0x000000010800780c */ /* 0x000fe40006782470 */
[----:B------:R-:W-:Y:S02]  /*1710*/  ISETP.GE.U32.AND P5, PT, R14, R6, PT ;  /* 0x000000060e00720c */ /* 0x000fe40003fa6070 */
[----:B------:R-:W-:Y:S02]  /*1720*/  SEL R23, RZ, 0x1, !P4 ;  /* 0x00000001ff177807 */ /* 0x000fe40006000000 */
[----:B------:R-:W-:-:S02]  /*1730*/  ISETP.GE.U32.AND.EX P5, PT, R15, R7, PT, P5 ;  /* 0x000000070f00720c */ /* 0x000fc40003fa6150 */
[----:B------:R-:W-:Y:S02]  /*1740*/  IADD3 R8, P0, P2, R18, UR14, R23 ;  /* 0x0000000e12087c10 */ /* 0x000fe4000fa1e017 */
[----:B------:R-:W-:Y:S02]  /*1750*/  LOP3.LUT R7, R22, 0x1, RZ, 0xc0, !PT ;  /* 0x0000000116077812 */ /* 0x000fe400078ec0ff */
[----:B------:R-:W-:Y:S02]  /*1760*/  ISETP.GE.U32.AND.EX P1, PT, R21, R9, PT, P1 ;  /* 0x000000091500720c */ /* 0x000fe40003f26110 */
[----:B------:R-:W-:Y:S02]  /*1770*/  IADD3.X R9, PT, PT, R19, UR15, RZ, P0, P2 ;  /* 0x0000000f13097c10 */ /* 0x000fe400087e44ff */
[----:B------:R-:W-:Y:S02]  /*1780*/  IADD3 R6, P2, P6, R26, UR10, R7 ;  /* 0x0000000a1a067c10 */ /* 0x000fe4000fe5e007 */
[----:B------:R-:W-:-:S02]  /*1790*/  ISETP.GE.U32.AND P0, PT, R8, R18, PT ;  /* 0x000000120800720c */ /* 0x000fc40003f06070 */
[----:B------:R-:W-:Y:S02]  /*17a0*/  SEL R7, RZ, 0x1, P1 ;  /* 0x00000001ff077807 */ /* 0x000fe40000800000 */
[CC--:B------:R-:W-:Y:S02]  /*17b0*/  ISETP.GE.U32.AND P1, PT, R8.reuse, R18.reuse, PT ;  /* 0x000000120800720c */ /* 0x0c0fe40003f26070 */
[----:B------:R-:W-:Y:S02]  /*17c0*/  SEL R23, RZ, 0x1, P5 ;  /* 0x00000001ff177807 */ /* 0x000fe40002800000 */
[----:B------:R-:W-:Y:S02]  /*17d0*/  ISETP.NE.U32.AND P5, PT, R8, R18, PT ;  /* 0x000000120800720c */ /* 0x000fe40003fa5070 */
[CC--:B------:R-:W-:Y:S02]  /*17e0*/  ISETP.GE.U32.AND.EX P0, PT, R9.reuse, R19.reuse, PT, P0 ;  /* 0x000000130900720c */ /* 0x0c0fe40003f06100 */
[----:B------:R-:W-:-:S02]  /*17f0*/  ISETP.GE.U32.AND.EX P1, PT, R9, R19, PT, P1 ;  /* 0x000000130900720c */ /* 0x000fc40003f26110 */
[----:B------:R-:W-:Y:S01]  /*1800*/  ISETP.NE.AND.EX P5, PT, R9, R19, PT, P5 ;  /* 0x000000130900720c */ /* 0x000fe20003fa5350 */
[----:B-1----:R-:W-:Y:S01]  /*1810*/  IMAD.WIDE R18, R0, 0x48, R4 ;  /* 0x0000004800127825 */ /* 0x002fe200078e0204 */
[----:B------:R-:W-:Y:S02]  /*1820*/  SEL R26, RZ, 0xffffffff, P1 ;  /* 0xffffffffff1a7807 */ /* 0x000fe40000800000 */
[----:B------:R-:W-:Y:S02]  /*1830*/  IADD3 R24, P1, PT, R7, R24, RZ ;  /* 0x0000001807187210 */ /* 0x000fe40007f3e0ff */
[----:B------:R-:W-:Y:S02]  /*1840*/  SEL R7, RZ, 0xffffffff, P5 ;  /* 0xffffffffff077807 */ /* 0x000fe40002800000 */
[----:B------:R-:W-:Y:S01]  /*1850*/  IADD3 R22, P5, PT, R23, R20, RZ ;  /* 0x0000001417167210 */ /* 0x000fe20007fbe0ff */
[----:B------:R-:W-:Y:S01]  /*1860*/  IMAD.X R25, RZ, RZ, R25, P1 ;  /* 0x000000ffff197224 */ /* 0x000fe200008e0619 */
[----:B------:R-:W-:-:S02]  /*1870*/  @P0 SEL R26, R7, R26, P4 ;  /* 0x0000001a071a0207 */ /* 0x000fc40002000000 */
[----:B------:R-:W-:Y:S01]  /*1880*/  ISETP.GE.U32.AND P0, PT, R22, R20, PT ;  /* 0x000000141600720c */ /* 0x000fe20003f06070 */
[----:B------:R-:W-:Y:S01]  /*1890*/  IMAD.X R23, RZ, RZ, R21, P5 ;  /* 0x000000ffff177224 */ /* 0x000fe200028e0615 */
[----:B------:R-:W-:Y:S01]  /*18a0*/  LOP3.LUT R20, R3, 0x1, RZ, 0xc0, !PT ;  /* 0x0000000103147812 */ /* 0x000fe200078ec0ff */
[----:B------:R0:W-:Y:S01]  /*18b0*/  STG.E.64 desc[UR6][R4.64+0x18], R24 ;  /* 0x0000181804007986 */ /* 0x0001e2000c101b06 */
[----:B------:R-:W-:Y:S02]  /*18c0*/  ISETP.NE.U32.AND.EX P3, PT, RZ, RZ, PT, P3 ;  /* 0x000000ffff00720c */ /* 0x000fe40003f65130 */
[----:B------:R-:W-:Y:S02]  /*18d0*/  ISETP.GE.U32.AND.EX P0, PT, R23, R21, PT, P0 ;  /* 0x000000151700720c */ /* 0x000fe40003f06100 */
[----:B------:R-:W-:Y:S02]  /*18e0*/  IADD3.X R7, PT, PT, R27, UR11, RZ, P2, P6 ;  /* 0x0000000b1b077c10 */ /* 0x000fe400097ec4ff */
[----:B------:R-:W-:-:S02]  /*18f0*/  SEL R21, RZ, 0x1, P0 ;  /* 0x00000001ff157807 */ /* 0x000fc40000000000 */
[----:B------:R-:W-:Y:S01]  /*1900*/  LOP3.LUT R27, R26, 0x1, RZ, 0xc0, !PT ;  /* 0x000000011a1b7812 */ /* 0x000fe200078ec0ff */
[----:B------:R1:W-:Y:S01]  /*1910*/  STG.E.64 desc[UR6][R4.64+0x38], R6 ;  /* 0x0000380604007986 */ /* 0x0003e2000c101b06 */
[----:B------:R-:W-:Y:S02]  /*1920*/  ISETP.NE.U32.AND P0, PT, R20, 0x1, PT ;  /* 0x000000011400780c */ /* 0x000fe40003f05070 */
[C---:B------:R-:W-:Y:S02]  /*1930*/  SEL R3, R2.reuse, 0x2, !P3 ;  /* 0x0000000202037807 */ /* 0x040fe40005800000 */
[----:B------:R-:W-:Y:S02]  /*1940*/  IADD3 R20, P3, PT, R21, R24, RZ ;  /* 0x0000001815147210 */ /* 0x000fe40007f7e0ff */
[----:B------:R-:W-:Y:S01]  /*1950*/  ISETP.NE.U32.AND.EX P0, PT, RZ, RZ, PT, P0 ;  /* 0x000000ffff00720c */ /* 0x000fe20003f05100 */
[----:B------:R-:W-:Y:S02]  /*1960*/  STG.E desc[UR6][R4.64+0x40], R3 ;  /* 0x0000400304007986 */ /* 0x000fe4000c101906 */
[----:B------:R-:W-:Y:S01]  /*1970*/  IMAD.X R21, RZ, RZ, R25, P3 ;  /* 0x000000ffff157224 */ /* 0x000fe200018e0619 */
[----:B0-----:R-:W-:Y:S01]  /*1980*/  SEL R25, R2, 0x2, !P0 ;  /* 0x0000000202197807 */ /* 0x001fe20004000000 */
[----:B------:R-:W-:Y:S01]  /*1990*/  STG.E.64 desc[UR6][R18.64], R16 ;  /* 0x0000001012007986 */ /* 0x000fe2000c101b06 */
[----:B-1----:R-:W-:-:S03]  /*19a0*/  IADD3 R6, P1, P2, R6, UR10, R27 ;  /* 0x0000000a06067c10 */ /* 0x002fc6000fa3e01b */
[----:B------:R-:W-:Y:S01]  /*19b0*/  STG.E.64 desc[UR6][R18.64+0x8], R14 ;  /* 0x0000080e12007986 */ /* 0x000fe2000c101b06 */
[----:B------:R-:W-:-:S03]  /*19c0*/  IADD3.X R7, PT, PT, R7, UR11, RZ, P1, P2 ;  /* 0x0000000b07077c10 */ /* 0x000fc60008fe44ff */
[----:B------:R-:W-:Y:S04]  /*19d0*/  STG.E.64 desc[UR6][R18.64+0x20], R12 ;  /* 0x0000200c12007986 */ /* 0x000fe8000c101b06 */
[----:B------:R-:W-:Y:S04]  /*19e0*/  STG.E.64 desc[UR6][R18.64+0x28], R10 ;  /* 0x0000280a12007986 */ /* 0x000fe8000c101b06 */
[----:B------:R-:W-:Y:S04]  /*19f0*/  STG.E.64 desc[UR6][R18.64+0x30], R8 ;  /* 0x0000300812007986 */ /* 0x000fe8000c101b06 */
[----:B------:R-:W-:Y:S04]  /*1a00*/  STG.E.64 desc[UR6][R18.64+0x10], R22 ;  /* 0x0000101612007986 */ /* 0x000fe8000c101b06 */
[----:B------:R-:W-:Y:S04]  /*1a10*/  STG.E.64 desc[UR6][R18.64+0x18], R20 ;  /* 0x0000181412007986 */ /* 0x000fe8000c101b06 */
[----:B------:R-:W-:Y:S04]  /*1a20*/  STG.E.64 desc[UR6][R18.64+0x38], R6 ;  /* 0x0000380612007986 */ /* 0x000fe8000c101b06 */
[----:B------:R-:W-:Y:S01]  /*1a30*/  STG.E desc[UR6][R18.64+0x40], R25 ;  /* 0x0000401912007986 */ /* 0x000fe2000c101906 */
[----:B------:R-:W-:Y:S05]  /*1a40*/  EXIT ;  /* 0x000000000000794d */ /* 0x000fea0003800000 */
.L_x_4:
[----:B------:R-:W-:-:S00]  /*1a50*/  BRA `(.L_x_4) ;  /* 0xfffffffc00fc7947 */ /* 0x000fc0000383ffff */
[----:B------:R-:W-:-:S00]  /*1a60*/  NOP ;  /* 0x0000000000007918 */ /* 0x000fc00000000000 */
        /* <DEDUP_REMOVED lines=9> */
.L_x_5:


//--------------------- .nv.global.init           --------------------------
	.section	.nv.global.init,"aw",@progbits
	.align	4
.nv.global.init:
	.type		mrg32k3aM1SubSeq,@object
	.size		mrg32k3aM1SubSeq,(mrg32k3aM2SubSeq - mrg32k3aM1SubSeq)
mrg32k3aM1SubSeq:
        /*0000*/ 	.byte	0x0b, 0xcc, 0xee, 0x04, 0x73, 0x29, 0x8b, 0x6f, 0xf6, 0x53, 0x03, 0xf6, 0x23, 0xf6, 0xea, 0xda
        /* <DEDUP_REMOVED lines=125> */
	.type		mrg32k3aM2SubSeq,@object
	.size		mrg32k3aM2SubSeq,(mrg32k3aM1 - mrg32k3aM2SubSeq)
mrg32k3aM2SubSeq:
        /* <DEDUP_REMOVED lines=126> */
	.type		mrg32k3aM1,@object
	.size		mrg32k3aM1,(mrg32k3aM1Seq - mrg32k3aM1)
mrg32k3aM1:
        /* <DEDUP_REMOVED lines=144> */
	.type		mrg32k3aM1Seq,@object
	.size		mrg32k3aM1Seq,(mrg32k3aM2 - mrg32k3aM1Seq)
mrg32k3aM1Seq:
        /* <DEDUP_REMOVED lines=144> */
	.type		mrg32k3aM2,@object
	.size		mrg32k3aM2,(mrg32k3aM2Seq - mrg32k3aM2)
mrg32k3aM2:
        /* <DEDUP_REMOVED lines=144> */
	.type		mrg32k3aM2Seq,@object
	.size		mrg32k3aM2Seq,(precalc_xorwow_matrix - mrg32k3aM2Seq)
mrg32k3aM2Seq:
        /* <DEDUP_REMOVED lines=144> */
	.type		precalc_xorwow_matrix,@object
	.size		precalc_xorwow_matrix,(precalc_xorwow_offset_matrix - precalc_xorwow_matrix)
precalc_xorwow_matrix:
        /* <DEDUP_REMOVED lines=6400> */
	.type		precalc_xorwow_offset_matrix,@object
	.size		precalc_xorwow_offset_matrix,(.L_1 - precalc_xorwow_offset_matrix)
precalc_xorwow_offset_matrix:
        /* <DEDUP_REMOVED lines=6400> */
.L_1:


//--------------------- .nv.shared.reserved.0     --------------------------
	.section	.nv.shared.reserved.0,"aw",@nobits
	.weak		__nv_reservedSMEM_offset_0_alias
	.size		__nv_reservedSMEM_offset_0_alias, 0, 64
	.other		__nv_reservedSMEM_offset_0_alias,@"STO_CUDA_RESERVED_SHARED STV_DEFAULT"
__nv_reservedSMEM_offset_0_alias:
	.zero		0
	.zero		64


//--------------------- .nv.constant0._Z26kernel_generate_compressedP12ResultPacketmm --------------------------
	.section	.nv.constant0._Z26kernel_generate_compressedP12ResultPacketmm,"a",@progbits
	.sectionflags	@""
	.align	4
.nv.constant0._Z26kernel_generate_compressedP12ResultPacketmm:
	.zero		920


//--------------------- SYMBOLS --------------------------

	.type		.nv.reservedSmem.offset0,@object
	.size		.nv.reservedSmem.offset0,0x4
